	.target	sm_90a

	.elftype	@"ET_EXEC"


//--------------------- .note.nv.tkinfo           --------------------------
	.section	.note.nv.tkinfo,"",@"SHT_NOTE"
	.sectionflags	@"SHF_NOTE_NV_TKINFO"
	.tkinfo
        /*0018*/ 	.word	0x00000002
        /*0030*/ 	.string	""
        /*0030*/ 	.string	"ptxas"
        /*0030*/ 	.string	"Cuda compilation tools, release 13.0, V13.0.88"
        /*0030*/ 	.string	"Build cuda_13.0.r13.0/compiler.36424714_0"
        /*0030*/ 	.string	"-v  -suppress-debug-info  -lineinfo  -arch sm_90a "



//--------------------- .note.nv.cuinfo           --------------------------
	.section	.note.nv.cuinfo,"",@"SHT_NOTE"
	.sectionflags	@"SHF_NOTE_NV_CUINFO"
        /*0018*/ 	.short	0x0002
        /*001a*/ 	.short	0x005a
        /*001c*/ 	.short	0x0082
	.zero		2


//--------------------- .nv.info                  --------------------------
	.section	.nv.info,"",@"SHT_CUDA_INFO"
	.align	4


	//----- nvinfo : EIATTR_REGCOUNT
	.align		4
        /*0000*/ 	.byte	0x04, 0x2f
        /*0002*/ 	.short	(.L_1 - .L_0)
	.align		4
.L_0:
        /*0004*/ 	.word	index@(gluon_wgmma)
        /*0008*/ 	.word	0x0000003a


	//----- nvinfo : EIATTR_FRAME_SIZE
	.align		4
.L_1:
        /*000c*/ 	.byte	0x04, 0x11
        /*000e*/ 	.short	(.L_3 - .L_2)
	.align		4
.L_2:
        /*0010*/ 	.word	index@(gluon_wgmma)
        /*0014*/ 	.word	0x00000000


	//----- nvinfo : EIATTR_MIN_STACK_SIZE
	.align		4
.L_3:
        /*0018*/ 	.byte	0x04, 0x12
        /*001a*/ 	.short	(.L_5 - .L_4)
	.align		4
.L_4:
        /*001c*/ 	.word	index@(gluon_wgmma)
        /*0020*/ 	.word	0x00000000
.L_5:


//--------------------- .nv.compat                --------------------------
	.section	.nv.compat,"",@"SHT_CUDA_COMPAT_INFO"
	.align	4
        /*0000*/ 	.byte	0x02, 0x09, 0x01, 0x00, 0x02, 0x02, 0x04, 0x00, 0x02, 0x05, 0x05, 0x00, 0x03, 0x07, 0x01, 0x01
        /*0010*/ 	.byte	0x02, 0x03, 0x03, 0x00, 0x02, 0x06, 0x01, 0x00, 0x04, 0x0b, 0x08, 0x00, 0x00, 0x00, 0x00, 0x00
        /*0020*/ 	.byte	0x00, 0x00, 0x00, 0x00


//--------------------- .nv.info.gluon_wgmma      --------------------------
	.section	.nv.info.gluon_wgmma,"",@"SHT_CUDA_INFO"
	.sectionflags	@""
	.align	4


	//----- nvinfo : EIATTR_CUDA_API_VERSION
	.align		4
        /*0000*/ 	.byte	0x04, 0x37
        /*0002*/ 	.short	(.L_7 - .L_6)
.L_6:
        /*0004*/ 	.word	0x00000082


	//----- nvinfo : EIATTR_KPARAM_INFO
	.align		4
.L_7:
        /*0008*/ 	.byte	0x04, 0x17
        /*000a*/ 	.short	(.L_9 - .L_8)
.L_8:
        /*000c*/ 	.word	0x00000000
        /*0010*/ 	.short	0x000a
        /*0012*/ 	.short	0x0048
        /*0014*/ 	.byte	0x00, 0xf4, 0x21, 0x00


	//----- nvinfo : EIATTR_KPARAM_INFO
	.align		4
.L_9:
        /*0018*/ 	.byte	0x04, 0x17
        /*001a*/ 	.short	(.L_11 - .L_10)
.L_10:
        /*001c*/ 	.word	0x00000000
        /*0020*/ 	.short	0x0009
        /*0022*/ 	.short	0x0040
        /*0024*/ 	.byte	0x00, 0xf4, 0x21, 0x00


	//----- nvinfo : EIATTR_KPARAM_INFO
	.align		4
.L_11:
        /*0028*/ 	.byte	0x04, 0x17
        /*002a*/ 	.short	(.L_13 - .L_12)
.L_12:
        /*002c*/ 	.word	0x00000000
        /*0030*/ 	.short	0x0008
        /*0032*/ 	.short	0x0038
        /*0034*/ 	.byte	0x00, 0xf0, 0x21, 0x00


	//----- nvinfo : EIATTR_KPARAM_INFO
	.align		4
.L_13:
        /*0038*/ 	.byte	0x04, 0x17
        /*003a*/ 	.short	(.L_15 - .L_14)
.L_14:
        /*003c*/ 	.word	0x00000000
        /*0040*/ 	.short	0x0007
        /*0042*/ 	.short	0x0030
        /*0044*/ 	.byte	0x00, 0xf0, 0x21, 0x00


	//----- nvinfo : EIATTR_KPARAM_INFO
	.align		4
.L_15:
        /*0048*/ 	.byte	0x04, 0x17
        /*004a*/ 	.short	(.L_17 - .L_16)
.L_16:
        /*004c*/ 	.word	0x00000000
        /*0050*/ 	.short	0x0006
        /*0052*/ 	.short	0x0028
        /*0054*/ 	.byte	0x00, 0xf0, 0x21, 0x00


	//----- nvinfo : EIATTR_KPARAM_INFO
	.align		4
.L_17:
        /*0058*/ 	.byte	0x04, 0x17
        /*005a*/ 	.short	(.L_19 - .L_18)
.L_18:
        /*005c*/ 	.word	0x00000000
        /*0060*/ 	.short	0x0005
        /*0062*/ 	.short	0x0020
        /*0064*/ 	.byte	0x00, 0xf0, 0x11, 0x00


	//----- nvinfo : EIATTR_KPARAM_INFO
	.align		4
.L_19:
        /*0068*/ 	.byte	0x04, 0x17
        /*006a*/ 	.short	(.L_21 - .L_20)
.L_20:
        /*006c*/ 	.word	0x00000000
        /*0070*/ 	.short	0x0004
        /*0072*/ 	.short	0x001c
        /*0074*/ 	.byte	0x00, 0xf0, 0x11, 0x00


	//----- nvinfo : EIATTR_KPARAM_INFO
	.align		4
.L_21:
        /*0078*/ 	.byte	0x04, 0x17
        /*007a*/ 	.short	(.L_23 - .L_22)
.L_22:
        /*007c*/ 	.word	0x00000000
        /*0080*/ 	.short	0x0003
        /*0082*/ 	.short	0x0018
        /*0084*/ 	.byte	0x00, 0xf0, 0x11, 0x00


	//----- nvinfo : EIATTR_KPARAM_INFO
	.align		4
.L_23:
        /*0088*/ 	.byte	0x04, 0x17
        /*008a*/ 	.short	(.L_25 - .L_24)
.L_24:
        /*008c*/ 	.word	0x00000000
        /*0090*/ 	.short	0x0002
        /*0092*/ 	.short	0x0010
        /*0094*/ 	.byte	0x00, 0xf4, 0x21, 0x00


	//----- nvinfo : EIATTR_KPARAM_INFO
	.align		4
.L_25:
        /*0098*/ 	.byte	0x04, 0x17
        /*009a*/ 	.short	(.L_27 - .L_26)
.L_26:
        /*009c*/ 	.word	0x00000000
        /*00a0*/ 	.short	0x0001
        /*00a2*/ 	.short	0x0008
        /*00a4*/ 	.byte	0x00, 0xf4, 0x21, 0x00


	//----- nvinfo : EIATTR_KPARAM_INFO
	.align		4
.L_27:
        /*00a8*/ 	.byte	0x04, 0x17
        /*00aa*/ 	.short	(.L_29 - .L_28)
.L_28:
        /*00ac*/ 	.word	0x00000000
        /*00b0*/ 	.short	0x0000
        /*00b2*/ 	.short	0x0000
        /*00b4*/ 	.byte	0x00, 0xf4, 0x21, 0x00


	//----- nvinfo : EIATTR_SPARSE_MMA_MASK
	.align		4
.L_29:
        /*00b8*/ 	.byte	0x03, 0x50
        /*00ba*/ 	.short	0x0000


	//----- nvinfo : EIATTR_MAXREG_COUNT
	.align		4
        /*00bc*/ 	.byte	0x03, 0x1b
        /*00be*/ 	.short	0x00ff


	//----- nvinfo : EIATTR_NUM_BARRIERS
	.align		4
        /*00c0*/ 	.byte	0x02, 0x4c
        /*00c2*/ 	.byte	0x01
	.zero		1


	//----- nvinfo : EIATTR_MERCURY_ISA_VERSION
	.align		4
        /*00c4*/ 	.byte	0x03, 0x5f
        /*00c6*/ 	.short	0x0101


	//----- nvinfo : EIATTR_INT_WARP_WIDE_INSTR_OFFSETS
	.align		4
        /*00c8*/ 	.byte	0x04, 0x31
        /*00ca*/ 	.short	(.L_31 - .L_30)


	//   ....[0]....
.L_30:
        /*00cc*/ 	.word	0x00001330


	//   ....[1]....
        /*00d0*/ 	.word	0x00001350


	//   ....[2]....
        /*00d4*/ 	.word	0x00001360


	//   ....[3]....
        /*00d8*/ 	.word	0x00001440


	//   ....[4]....
        /*00dc*/ 	.word	0x00001710


	//   ....[5]....
        /*00e0*/ 	.word	0x00001720


	//   ....[6]....
        /*00e4*/ 	.word	0x00001790


	//   ....[7]....
        /*00e8*/ 	.word	0x000017a0


	//   ....[8]....
        /*00ec*/ 	.word	0x00001db0


	//   ....[9]....
        /*00f0*/ 	.word	0x00001dc0


	//----- nvinfo : EIATTR_COOP_GROUP_MASK_REGIDS
	.align		4
.L_31:
        /*00f4*/ 	.byte	0x04, 0x29
        /*00f6*/ 	.short	(.L_33 - .L_32)


	//   ....[0]....
.L_32:
        /*00f8*/ 	.word	0xffffffff


	//   ....[1]....
        /*00fc*/ 	.word	0xffffffff


	//   ....[2]....
        /*0100*/ 	.word	0xffffffff


	//----- nvinfo : EIATTR_COOP_GROUP_INSTR_OFFSETS
	.align		4
.L_33:
        /*0104*/ 	.byte	0x04, 0x28
        /*0106*/ 	.short	(.L_35 - .L_34)


	//   ....[0]....
.L_34:
        /*0108*/ 	.word	0x00000150


	//   ....[1]....
        /*010c*/ 	.word	0x00000720


	//   ....[2]....
        /*0110*/ 	.word	0x00000cd0


	//----- nvinfo : EIATTR_MBARRIER_INSTR_OFFSETS
	.align		4
.L_35:
        /*0114*/ 	.byte	0x04, 0x39
        /*0116*/ 	.short	(.L_37 - .L_36)


	//   ....[0]....
.L_36:
        /*0118*/ 	.word	0x000014a0
        /*011c*/ 	.word	0x000000ff
        /*0120*/ 	.word	0x00018000
        /*0124*/ 	.short	0x0100
        /*0126*/ 	.byte	0x0c
	.zero		1


	//   ....[1]....
        /*0128*/ 	.word	0x000014c0
        /*012c*/ 	.word	0x000000ff
        /*0130*/ 	.word	0x00018008
        /*0134*/ 	.short	0x0100
        /*0136*/ 	.byte	0x0c
	.zero		1


	//   ....[2]....
        /*0138*/ 	.word	0x000014f0
        /*013c*/ 	.word	0x000000ff
        /*0140*/ 	.word	0x00018010
        /*0144*/ 	.short	0x0100
        /*0146*/ 	.byte	0x0c
	.zero		1


	//   ....[3]....
        /*0148*/ 	.word	0x00001850
        /*014c*/ 	.word	0x000000ff
        /*0150*/ 	.word	0x00018000
        /*0154*/ 	.short	0x010a
        /*0156*/ 	.byte	0x12
	.zero		1


	//   ....[4]....
        /*0158*/ 	.word	0x00001c50
        /*015c*/ 	.word	0x000000ff
        /*0160*/ 	.word	0x00018000
        /*0164*/ 	.short	0x0108
        /*0166*/ 	.byte	0x0c
	.zero		1


	//   ....[5]....
        /*0168*/ 	.word	0x00001d70
        /*016c*/ 	.word	0x000000ff
        /*0170*/ 	.word	0x00018008
        /*0174*/ 	.short	0x0108
        /*0176*/ 	.byte	0x0c
	.zero		1


	//   ....[6]....
        /*0178*/ 	.word	0x00001df0
        /*017c*/ 	.word	0x000000ff
        /*0180*/ 	.word	0x00018010
        /*0184*/ 	.short	0x0108
        /*0186*/ 	.byte	0x0c
	.zero		1


	//   ....[7]....
        /*0188*/ 	.word	0x00001ec0
        /*018c*/ 	.word	0x000000ff
        /*0190*/ 	.word	0x00018000
        /*0194*/ 	.short	0x010a
        /*0196*/ 	.byte	0x12
	.zero		1


	//----- nvinfo : EIATTR_NUM_MBARRIERS
	.align		4
.L_37:
        /*0198*/ 	.byte	0x03, 0x38
        /*019a*/ 	.short	0x0003


	//----- nvinfo : EIATTR_EXIT_INSTR_OFFSETS
	.align		4
        /*019c*/ 	.byte	0x04, 0x1c
        /*019e*/ 	.short	(.L_39 - .L_38)


	//   ....[0]....
.L_38:
        /*01a0*/ 	.word	0x00001eb0


	//----- nvinfo : EIATTR_REQNTID
	.align		4
.L_39:
        /*01a4*/ 	.byte	0x04, 0x10
        /*01a6*/ 	.short	(.L_41 - .L_40)
.L_40:
        /*01a8*/ 	.word	0x00000080
        /*01ac*/ 	.word	0x00000001
        /*01b0*/ 	.word	0x00000001


	//----- nvinfo : EIATTR_CRS_STACK_SIZE
	.align		4
.L_41:
        /*01b4*/ 	.byte	0x04, 0x1e
        /*01b6*/ 	.short	(.L_43 - .L_42)
.L_42:
        /*01b8*/ 	.word	0x00000000


	//----- nvinfo : EIATTR_CBANK_PARAM_SIZE
	.align		4
.L_43:
        /*01bc*/ 	.byte	0x03, 0x19
        /*01be*/ 	.short	0x0050


	//----- nvinfo : EIATTR_PARAM_CBANK
	.align		4
        /*01c0*/ 	.byte	0x04, 0x0a
        /*01c2*/ 	.short	(.L_45 - .L_44)
	.align		4
.L_44:
        /*01c4*/ 	.word	index@(.nv.constant0.gluon_wgmma)
        /*01c8*/ 	.short	0x0210
        /*01ca*/ 	.short	0x0050


	//----- nvinfo : EIATTR_SW_WAR
	.align		4
.L_45:
        /*01cc*/ 	.byte	0x04, 0x36
        /*01ce*/ 	.short	(.L_47 - .L_46)
.L_46:
        /*01d0*/ 	.word	0x00000008
.L_47:


//--------------------- .nv.callgraph             --------------------------
	.section	.nv.callgraph,"",@"SHT_CUDA_CALLGRAPH"
	.align	4
	.sectionentsize	8
	.align		4
        /*0000*/ 	.word	0x00000000
	.align		4
        /*0004*/ 	.word	0xffffffff
	.align		4
        /*0008*/ 	.word	0x00000000
	.align		4
        /*000c*/ 	.word	0xfffffffe
	.align		4
        /*0010*/ 	.word	0x00000000
	.align		4
        /*0014*/ 	.word	0xfffffffd
	.align		4
        /*0018*/ 	.word	0x00000000
	.align		4
        /*001c*/ 	.word	0xfffffffc


//--------------------- .text.gluon_wgmma         --------------------------
	.section	.text.gluon_wgmma,"ax",@progbits
	.align	128
        .global         gluon_wgmma
        .type           gluon_wgmma,@function
        .size           gluon_wgmma,(.L_x_52 - gluon_wgmma)
        .other          gluon_wgmma,@"STO_CUDA_ENTRY STV_DEFAULT"
gluon_wgmma:
.text.gluon_wgmma:
[----:B------:R-:W-:Y:S01]  /*0000*/  LDC R1, c[0x0][0x28] ;  /* 0x00000a00ff017b82 */ /* 0x000fe20000000800 */
[----:B------:R-:W1:Y:S07]  /*0010*/  S2R R0, SR_TID.X ;  /* 0x0000000000007919 */ /* 0x000e6e0000002100 */
[----:B------:R-:W2:Y:S01]  /*0020*/  S2UR UR4, SR_CgaCtaId ;  /* 0x00000000000479c3 */ /* 0x000ea20000008800 */
[----:B------:R-:W-:Y:S01]  /*0030*/  UMOV UR12, 0x400 ;  /* 0x00000400000c7882 */ /* 0x000fe20000000000 */
[----:B------:R-:W-:Y:S01]  /*0040*/  ULDC UR6, c[0x0][0xc] ;  /* 0x0000030000067ab9 */ /* 0x000fe20000000800 */
[----:B------:R-:W-:Y:S01]  /*0050*/  ULDC.64 UR24, c[0x0][0x250] ;  /* 0x0000940000187ab9 */ /* 0x000fe20000000a00 */
[----:B------:R-:W-:Y:S04]  /*0060*/  BSSY B0, `(.L_x_0) ;  /* 0x000001f000007945 */ /* 0x000fe80003800000 */
[----:B------:R-:W3:Y:S08]  /*0070*/  LDC R2, c[0x0][0x228] ;  /* 0x00008a00ff027b82 */ /* 0x000ef00000000800 */
[----:B------:R-:W4:Y:S08]  /*0080*/  LDC R8, c[0x0][0x230] ;  /* 0x00008c00ff087b82 */ /* 0x000f300000000800 */
[----:B------:R-:W-:Y:S01]  /*0090*/  S2UR UR15, SR_CTAID.Y ;  /* 0x00000000000f79c3 */ /* 0x000fe20000002600 */
[----:B--2---:R-:W-:-:S03]  /*00a0*/  ULEA UR12, UR4, UR12, 0x18 ;  /* 0x0000000c040c7291 */ /* 0x004fc6000f8ec03f */
[----:B------:R-:W-:Y:S01]  /*00b0*/  ULDC UR4, c[0x0][0x10] ;  /* 0x0000040000047ab9 */ /* 0x000fe20000000800 */
[----:B-1----:R-:W-:-:S03]  /*00c0*/  LOP3.LUT R6, R0, 0x7f, RZ, 0xc0, !PT ;  /* 0x0000007f00067812 */ /* 0x002fc600078ec0ff */
[----:B------:R-:W1:Y:S01]  /*00d0*/  S2UR UR5, SR_CTAID.Z ;  /* 0x00000000000579c3 */ /* 0x000e620000002700 */
[----:B---3--:R-:W-:Y:S01]  /*00e0*/  VIADD R2, R2, 0xffffffff ;  /* 0xffffffff02027836 */ /* 0x008fe20000000000 */
[C---:B------:R-:W-:Y:S02]  /*00f0*/  ISETP.GE.U32.AND P0, PT, R6.reuse, 0x20, PT ;  /* 0x000000200600780c */ /* 0x040fe40003f06070 */
[C---:B------:R-:W-:Y:S02]  /*0100*/  ISETP.NE.U32.AND P2, PT, R6.reuse, RZ, PT ;  /* 0x000000ff0600720c */ /* 0x040fe40003f45070 */
[----:B------:R-:W-:Y:S02]  /*0110*/  LEA R11, R6, UR12, 0x2 ;  /* 0x0000000c060b7c11 */ /* 0x000fe4000f8e10ff */
[----:B------:R-:W2:Y:S01]  /*0120*/  S2UR UR26, SR_CTAID.X ;  /* 0x00000000001a79c3 */ /* 0x000ea20000002500 */
[----:B----4-:R-:W-:-:S06]  /*0130*/  VIADD R14, R8, 0xffffffff ;  /* 0xffffffff080e7836 */ /* 0x010fcc0000000000 */
[----:B------:R3:W-:Y:S01]  /*0140*/  @!P0 STS [R11], RZ ;  /* 0x000000ff0b008388 */ /* 0x0007e20000000800 */
[----:B------:R-:W-:-:S03]  /*0150*/  NOP ;  /* 0x0000000000007918 */ /* 0x000fc60000000000 */
[----:B------:R3:W-:Y:S01]  /*0160*/  @!P2 STS [UR12+0x24], R2 ;  /* 0x00002402ff00a988 */ /* 0x0007e2000800080c */
[----:B-1----:R-:W-:-:S03]  /*0170*/  UIMAD UR4, UR5, UR4, UR15 ;  /* 0x00000004050472a4 */ /* 0x002fc6000f8e020f */
[----:B------:R3:W-:Y:S01]  /*0180*/  @!P2 STS [UR12+0x20], R14 ;  /* 0x0000200eff00a988 */ /* 0x0007e2000800080c */
[----:B--2---:R-:W-:-:S04]  /*0190*/  UIMAD UR4, UR4, UR6, UR26 ;  /* 0x00000006040472a4 */ /* 0x004fc8000f8e021a */
[----:B------:R-:W-:-:S03]  /*01a0*/  UIMAD UR5, UR4, 0x180, URZ ;  /* 0x00000180040578a4 */ /* 0x000fc6000f8e023f */
[----:B------:R-:W-:Y:S01]  /*01b0*/  UMOV UR4, URZ ;  /* 0x0000003f00047c82 */ /* 0x000fe20008000000 */
[----:B------:R-:W-:-:S04]  /*01c0*/  UIADD3 UR20, UP0, UR5, UR24, URZ ;  /* 0x0000001805147290 */ /* 0x000fc8000ff1e03f */
[----:B------:R-:W-:Y:S01]  /*01d0*/  ULEA.HI.X.SX32 UR21, UR5, UR25, 0x1, UP0 ;  /* 0x0000001905157291 */ /* 0x000fe200080f0e3f */
[----:B---3--:R-:W-:Y:S11]  /*01e0*/  @P2 BRA `(.L_x_1) ;  /* 0x0000000000182947 */ /* 0x008ff60003800000 */
[----:B------:R-:W1:Y:S01]  /*01f0*/  LDS R3, [UR12+0x8] ;  /* 0x0000080cff037984 */ /* 0x000e620008000800 */
[----:B------:R-:W2:Y:S01]  /*0200*/  LDC.64 R12, c[0x0][0x210] ;  /* 0x00008400ff0c7b82 */ /* 0x000ea20000000a00 */
[----:B------:R-:W-:Y:S02]  /*0210*/  IMAD.MOV.U32 R4, RZ, RZ, 0x70 ;  /* 0x00000070ff047424 */ /* 0x000fe400078e00ff */
[----:B--2---:R2:W-:Y:S03]  /*0220*/  STS.64 [UR12], R12 ;  /* 0x0000000cff007988 */ /* 0x0045e60008000a0c */
[----:B-1----:R-:W-:-:S05]  /*0230*/  LOP3.LUT R3, R3, 0x10, R4, 0xd8, !PT ;  /* 0x0000001003037812 */ /* 0x002fca00078ed804 */
[----:B------:R2:W-:Y:S02]  /*0240*/  STS [UR12+0x8], R3 ;  /* 0x00000803ff007988 */ /* 0x0005e4000800080c */
.L_x_1:
[----:B------:R-:W-:Y:S05]  /*0250*/  BSYNC B0 ;  /* 0x0000000000007941 */ /* 0x000fea0003800000 */
.L_x_0:
[----:B------:R-:W-:Y:S04]  /*0260*/  BSSY B0, `(.L_x_2) ;  /* 0x000000a000007945 */ /* 0x000fe80003800000 */
[----:B------:R-:W-:Y:S05]  /*0270*/  @P2 BRA `(.L_x_3) ;  /* 0x0000000000202947 */ /* 0x000fea0003800000 */
[----:B--2---:R-:W1:Y:S01]  /*0280*/  LDS R3, [UR12+0x34] ;  /* 0x0000340cff037984 */ /* 0x004e620008000800 */
[----:B------:R-:W-:Y:S02]  /*0290*/  IMAD.MOV.U32 R4, RZ, RZ, 0x3f000000 ;  /* 0x3f000000ff047424 */ /* 0x000fe400078e00ff */
[----:B------:R-:W-:Y:S01]  /*02a0*/  @!P2 IMAD.MOV.U32 R5, RZ, RZ, 0x3f ;  /* 0x0000003fff05a424 */ /* 0x000fe200078e00ff */
[----:B------:R-:W2:Y:S02]  /*02b0*/  @!P2 LDS R10, [UR12+0x38] ;  /* 0x0000380cff0aa984 */ /* 0x000ea40008000800 */
[----:B-1----:R-:W-:Y:S02]  /*02c0*/  LOP3.LUT R3, R3, 0xff000000, R4, 0xb8, !PT ;  /* 0xff00000003037812 */ /* 0x002fe400078eb804 */
[----:B--2---:R-:W-:-:S03]  /*02d0*/  @!P2 LOP3.LUT R4, R10, 0xff, R5, 0xb8, !PT ;  /* 0x000000ff0a04a812 */ /* 0x004fc600078eb805 */
[----:B------:R1:W-:Y:S04]  /*02e0*/  STS [UR12+0x34], R3 ;  /* 0x00003403ff007988 */ /* 0x0003e8000800080c */
[----:B------:R1:W-:Y:S02]  /*02f0*/  @!P2 STS [UR12+0x38], R4 ;  /* 0x00003804ff00a988 */ /* 0x0003e4000800080c */
.L_x_3:
[----:B------:R-:W-:Y:S05]  /*0300*/  BSYNC B0 ;  /* 0x0000000000007941 */ /* 0x000fea0003800000 */
.L_x_2:
[----:B------:R-:W-:Y:S04]  /*0310*/  BSSY B0, `(.L_x_4) ;  /* 0x000000e000007945 */ /* 0x000fe80003800000 */
[----:B------:R-:W-:Y:S05]  /*0320*/  @P2 BRA `(.L_x_5) ;  /* 0x0000000000302947 */ /* 0x000fea0003800000 */
[----:B-1----:R-:W1:Y:S01]  /*0330*/  LDS R4, [UR12+0x34] ;  /* 0x0000340cff047984 */ /* 0x002e620008000800 */
[----:B--2---:R-:W2:Y:S03]  /*0340*/  LDC.64 R12, c[0x0][0x238] ;  /* 0x00008e00ff0c7b82 */ /* 0x004ea60000000a00 */
[----:B------:R-:W3:Y:S01]  /*0350*/  LDS R3, [UR12+0x1c] ;  /* 0x00001c0cff037984 */ /* 0x000ee20008000800 */
[C---:B--2---:R-:W-:Y:S01]  /*0360*/  SHF.L.U64.HI R10, R12.reuse, 0x1, R13 ;  /* 0x000000010c0a7819 */ /* 0x044fe2000001020d */
[----:B------:R-:W-:-:S03]  /*0370*/  IMAD.SHL.U32 R5, R12, 0x2, RZ ;  /* 0x000000020c057824 */ /* 0x000fc600078e00ff */
[--C-:B------:R-:W-:Y:S02]  /*0380*/  SHF.R.U32.HI R12, RZ, 0x4, R10.reuse ;  /* 0x00000004ff0c7819 */ /* 0x100fe4000001160a */
[----:B------:R-:W-:-:S05]  /*0390*/  SHF.R.U64 R5, R5, 0x4, R10 ;  /* 0x0000000405057819 */ /* 0x000fca000000120a */
[----:B------:R4:W-:Y:S01]  /*03a0*/  STS [UR12+0xc], R5 ;  /* 0x00000c05ff007988 */ /* 0x0009e2000800080c */
[----:B-1----:R-:W-:Y:S02]  /*03b0*/  LOP3.LUT R4, R4, 0x7, RZ, 0xb8, !PT ;  /* 0x0000000704047812 */ /* 0x002fe400078eb8ff */
[----:B---3--:R-:W-:-:S03]  /*03c0*/  LOP3.LUT R3, R3, 0xf, R12, 0xb8, !PT ;  /* 0x0000000f03037812 */ /* 0x008fc600078eb80c */
[----:B------:R4:W-:Y:S04]  /*03d0*/  STS [UR12+0x34], R4 ;  /* 0x00003404ff007988 */ /* 0x0009e8000800080c */
[----:B------:R4:W-:Y:S02]  /*03e0*/  STS [UR12+0x1c], R3 ;  /* 0x00001c03ff007988 */ /* 0x0009e4000800080c */
.L_x_5:
[----:B------:R-:W-:Y:S05]  /*03f0*/  BSYNC B0 ;  /* 0x0000000000007941 */ /* 0x000fea0003800000 */
.L_x_4:
[----:B------:R-:W-:Y:S04]  /*0400*/  BSSY B1, `(.L_x_6) ;  /* 0x000001a000017945 */ /* 0x000fe80003800000 */
[----:B------:R-:W-:Y:S04]  /*0410*/  BSSY B0, `(.L_x_7) ;  /* 0x0000015000007945 */ /* 0x000fe80003800000 */
[----:B------:R-:W-:Y:S05]  /*0420*/  @P2 BRA `(.L_x_8) ;  /* 0x0000000000202947 */ /* 0x000fea0003800000 */
[----:B-12-4-:R-:W1:Y:S02]  /*0430*/  LDS R3, [UR12+0x34] ;  /* 0x0000340cff037984 */ /* 0x016e640008000800 */
[----:B-1----:R-:W-:-:S05]  /*0440*/  LOP3.LUT R3, R3, 0x38, RZ, 0xb8, !PT ;  /* 0x0000003803037812 */ /* 0x002fca00078eb8ff */
[----:B------:R1:W-:Y:S01]  /*0450*/  STS [UR12+0x34], R3 ;  /* 0x00003403ff007988 */ /* 0x0003e2000800080c */
[----:B------:R-:W-:Y:S05]  /*0460*/  @P2 BRA `(.L_x_9) ;  /* 0x0000000000202947 */ /* 0x000fea0003800000 */
[----:B-1----:R-:W1:Y:S01]  /*0470*/  LDS R3, [UR12+0x8] ;  /* 0x0000080cff037984 */ /* 0x002e620008000800 */
[----:B------:R-:W-:-:S05]  /*0480*/  IMAD.MOV.U32 R4, RZ, RZ, 0x780 ;  /* 0x00000780ff047424 */ /* 0x000fca00078e00ff */
[----:B-1----:R-:W-:-:S05]  /*0490*/  LOP3.LUT R3, R3, 0x500, R4, 0xd8, !PT ;  /* 0x0000050003037812 */ /* 0x002fca00078ed804 */
[----:B------:R3:W-:Y:S02]  /*04a0*/  STS [UR12+0x8], R3 ;  /* 0x00000803ff007988 */ /* 0x0007e4000800080c */
.L_x_8:
[----:B------:R-:W-:Y:S05]  /*04b0*/  @P2 BRA `(.L_x_10) ;  /* 0x0000000000282947 */ /* 0x000fea0003800000 */
[----:B-1234-:R-:W1:Y:S02]  /*04c0*/  LDS R3, [UR12+0x8] ;  /* 0x0000080cff037984 */ /* 0x01ee640008000800 */
[----:B-1----:R-:W-:-:S05]  /*04d0*/  LOP3.LUT R3, R3, 0x1800, RZ, 0xb8, !PT ;  /* 0x0000180003037812 */ /* 0x002fca00078eb8ff */
[----:B------:R2:W-:Y:S02]  /*04e0*/  STS [UR12+0x8], R3 ;  /* 0x00000803ff007988 */ /* 0x0005e4000800080c */
.L_x_9:
[----:B------:R-:W-:Y:S05]  /*04f0*/  @P2 BREAK B0 ;  /* 0x0000000000002942 */ /* 0x000fea0003800000 */
[----:B------:R-:W-:Y:S05]  /*0500*/  @P2 BRA `(.L_x_11) ;  /* 0x0000000000242947 */ /* 0x000fea0003800000 */
[----:B------:R-:W3:Y:S01]  /*0510*/  LDS R4, [UR12+0x8] ;  /* 0x0000080cff047984 */ /* 0x000ee20008000800 */
[----:B-12---:R-:W-:-:S05]  /*0520*/  IMAD.MOV.U32 R3, RZ, RZ, 0x6000 ;  /* 0x00006000ff037424 */ /* 0x006fca00078e00ff */
[----:B---3--:R-:W-:-:S04]  /*0530*/  LOP3.LUT R3, R4, 0x6000, R3, 0xd8, !PT ;  /* 0x0000600004037812 */ /* 0x008fc800078ed803 */
[----:B------:R-:W-:-:S05]  /*0540*/  LOP3.LUT R3, R3, 0x400000, RZ, 0xb8, !PT ;  /* 0x0040000003037812 */ /* 0x000fca00078eb8ff */
[----:B------:R5:W-:Y:S02]  /*0550*/  STS [UR12+0x8], R3 ;  /* 0x00000803ff007988 */ /* 0x000be4000800080c */
.L_x_10:
[----:B------:R-:W-:Y:S05]  /*0560*/  BSYNC B0 ;  /* 0x0000000000007941 */ /* 0x000fea0003800000 */
.L_x_7:
[----:B-12345:R-:W1:Y:S02]  /*0570*/  @!P2 LDS R3, [UR12+0x8] ;  /* 0x0000080cff03a984 */ /* 0x03ee640008000800 */
[----:B-1----:R-:W-:-:S05]  /*0580*/  @!P2 LOP3.LUT R3, R3, 0x8000, RZ, 0xb8, !PT ;  /* 0x000080000303a812 */ /* 0x002fca00078eb8ff */
[----:B------:R3:W-:Y:S02]  /*0590*/  @!P2 STS [UR12+0x8], R3 ;  /* 0x00000803ff00a988 */ /* 0x0007e4000800080c */
.L_x_11:
[----:B------:R-:W-:Y:S05]  /*05a0*/  BSYNC B1 ;  /* 0x0000000000017941 */ /* 0x000fea0003800000 */
.L_x_6:
[----:B------:R-:W-:Y:S05]  /*05b0*/  WARPSYNC.ALL ;  /* 0x0000000000007948 */ /* 0x000fea0003800000 */
[----:B-123--:R-:W1:Y:S02]  /*05c0*/  LDC R3, c[0x0][0x22c] ;  /* 0x00008b00ff037b82 */ /* 0x00ee640000000800 */
[----:B-1----:R-:W-:Y:S01]  /*05d0*/  VIADD R3, R3, 0xffffffff ;  /* 0xffffffff03037836 */ /* 0x002fe20000000000 */
[----:B------:R-:W-:Y:S06]  /*05e0*/  @P0 BRA `(.L_x_12) ;  /* 0x0000000000280947 */ /* 0x000fec0003800000 */
[----:B------:R-:W1:Y:S01]  /*05f0*/  S2R R4, SR_LANEID ;  /* 0x0000000000047919 */ /* 0x000e620000000000 */
[----:B------:R-:W-:Y:S05]  /*0600*/  WARPSYNC.ALL ;  /* 0x0000000000007948 */ /* 0x000fea0003800000 */
[----:B-1----:R-:W-:-:S05]  /*0610*/  IMAD.SHL.U32 R7, R4, 0x4, RZ ;  /* 0x0000000404077824 */ /* 0x002fca00078e00ff */
[----:B------:R-:W1:Y:S01]  /*0620*/  LDS R9, [R7+UR12] ;  /* 0x0000000c07097984 */ /* 0x000e620008000800 */
[----:B------:R-:W-:-:S05]  /*0630*/  IADD3 R4, P1, R7, UR20, RZ ;  /* 0x0000001407047c10 */ /* 0x000fca000ff3e0ff */
[----:B------:R-:W-:-:S05]  /*0640*/  IMAD.X R5, RZ, RZ, UR21, P1 ;  /* 0x00000015ff057e24 */ /* 0x000fca00088e06ff */
[----:B-1----:R1:W2:Y:S01]  /*0650*/  ATOMG.E.EXCH.STRONG.GPU PT, RZ, [R4], R9 ;  /* 0x0000000904ff73a8 */ /* 0x0022a200041ee100 */
[----:B------:R-:W-:-:S04]  /*0660*/  DEPBAR {5,4,3,2,1,0} ;  /* 0x0000003f0000791a */ /* 0x000fc80000000000 */
[----:B------:R1:W-:Y:S01]  /*0670*/  UTMACCTL.IV [UR20] ;  /* 0x00000000140079b9 */ /* 0x0003e20008000000 */
[----:B------:R-:W-:Y:S01]  /*0680*/  NOP ;  /* 0x0000000000007918 */ /* 0x000fe20000000000 */
.L_x_12:
[----:B------:R-:W-:Y:S05]  /*0690*/  @P0 BRA `(.L_x_13) ;  /* 0x00000000000c0947 */ /* 0x000fea0003800000 */
[----:B------:R0:W-:Y:S01]  /*06a0*/  UTMACMDFLUSH ;  /* 0x00000000000079b7 */ /* 0x0001e20000000000 */
[----:B------:R-:W-:Y:S05]  /*06b0*/  @P0 BRA `(.L_x_13) ;  /* 0x0000000000040947 */ /* 0x000fea0003800000 */
[----:B------:R-:W-:-:S04]  /*06c0*/  DEPBAR.LE SB0, 0x0 ;  /* 0x000080000000791a */ /* 0x000fc80000000000 */
.L_x_13:
[----:B------:R-:W-:Y:S05]  /*06d0*/  WARPSYNC.ALL ;  /* 0x0000000000007948 */ /* 0x000fea0003800000 */
[----:B--2---:R-:W-:Y:S06]  /*06e0*/  BAR.SYNC.DEFER_BLOCKING 0x0 ;  /* 0x0000000000007b1d */ /* 0x004fec0000010000 */
[----:B------:R-:W-:Y:S02]  /*06f0*/  BSSY B1, `(.L_x_14) ;  /* 0x000000b000017945 */ /* 0x000fe40003800000 */
[----:B------:R-:W-:Y:S06]  /*0700*/  BAR.SYNC.DEFER_BLOCKING 0x0 ;  /* 0x0000000000007b1d */ /* 0x000fec0000010000 */
[----:B------:R2:W-:Y:S01]  /*0710*/  @!P0 STS [R11], RZ ;  /* 0x000000ff0b008388 */ /* 0x0005e20000000800 */
[----:B------:R-:W-:Y:S01]  /*0720*/  NOP ;  /* 0x0000000000007918 */ /* 0x000fe20000000000 */
[----:B------:R-:W-:Y:S05]  /*0730*/  @P2 BRA `(.L_x_15) ;  /* 0x0000000000182947 */ /* 0x000fea0003800000 */
[----:B-1----:R-:W1:Y:S01]  /*0740*/  LDS R4, [UR12+0x8] ;  /* 0x0000080cff047984 */ /* 0x002e620008000800 */
[----:B------:R-:W3:Y:S01]  /*0750*/  LDC.64 R12, c[0x0][0x218] ;  /* 0x00008600ff0c7b82 */ /* 0x000ee20000000a00 */
[----:B------:R-:W-:Y:S02]  /*0760*/  IMAD.MOV.U32 R5, RZ, RZ, 0x70 ;  /* 0x00000070ff057424 */ /* 0x000fe400078e00ff */
[----:B---3--:R3:W-:Y:S03]  /*0770*/  STS.64 [UR12], R12 ;  /* 0x0000000cff007988 */ /* 0x0087e60008000a0c */
[----:B-1----:R-:W-:-:S05]  /*0780*/  LOP3.LUT R4, R4, 0x10, R5, 0xd8, !PT ;  /* 0x0000001004047812 */ /* 0x002fca00078ed805 */
[----:B------:R3:W-:Y:S02]  /*0790*/  STS [UR12+0x8], R4 ;  /* 0x00000804ff007988 */ /* 0x0007e4000800080c */
.L_x_15:
[----:B-1----:R-:W-:Y:S05]  /*07a0*/  BSYNC B1 ;  /* 0x0000000000017941 */ /* 0x002fea0003800000 */
.L_x_14:
[----:B------:R-:W-:Y:S04]  /*07b0*/  BSSY B1, `(.L_x_16) ;  /* 0x000000a000017945 */ /* 0x000fe80003800000 */
[----:B------:R-:W-:Y:S05]  /*07c0*/  @P2 BRA `(.L_x_17) ;  /* 0x0000000000202947 */ /* 0x000fea0003800000 */
[----:B---3--:R-:W1:Y:S01]  /*07d0*/  LDS R4, [UR12+0x34] ;  /* 0x0000340cff047984 */ /* 0x008e620008000800 */
[----:B------:R-:W-:Y:S02]  /*07e0*/  IMAD.MOV.U32 R7, RZ, RZ, 0x3f000000 ;  /* 0x3f000000ff077424 */ /* 0x000fe400078e00ff */
[----:B------:R-:W-:Y:S01]  /*07f0*/  @!P2 IMAD.MOV.U32 R5, RZ, RZ, 0x7f ;  /* 0x0000007fff05a424 */ /* 0x000fe200078e00ff */
[----:B------:R-:W3:Y:S02]  /*0800*/  @!P2 LDS R10, [UR12+0x38] ;  /* 0x0000380cff0aa984 */ /* 0x000ee40008000800 */
[----:B-1----:R-:W-:Y:S02]  /*0810*/  LOP3.LUT R4, R4, 0xff000000, R7, 0xb8, !PT ;  /* 0xff00000004047812 */ /* 0x002fe400078eb807 */
[----:B---3--:R-:W-:-:S03]  /*0820*/  @!P2 LOP3.LUT R5, R10, 0xff, R5, 0xb8, !PT ;  /* 0x000000ff0a05a812 */ /* 0x008fc600078eb805 */
[----:B------:R1:W-:Y:S04]  /*0830*/  STS [UR12+0x34], R4 ;  /* 0x00003404ff007988 */ /* 0x0003e8000800080c */
[----:B------:R1:W-:Y:S02]  /*0840*/  @!P2 STS [UR12+0x38], R5 ;  /* 0x00003805ff00a988 */ /* 0x0003e4000800080c */
.L_x_17:
[----:B------:R-:W-:Y:S05]  /*0850*/  BSYNC B1 ;  /* 0x0000000000017941 */ /* 0x000fea0003800000 */
.L_x_16:
[----:B------:R-:W-:Y:S04]  /*0860*/  BSSY B1, `(.L_x_18) ;  /* 0x0000004000017945 */ /* 0x000fe80003800000 */
[----:B------:R-:W-:Y:S05]  /*0870*/  @P2 BRA `(.L_x_19) ;  /* 0x0000000000082947 */ /* 0x000fea0003800000 */
[----:B------:R4:W-:Y:S04]  /*0880*/  STS [UR12+0x24], R14 ;  /* 0x0000240eff007988 */ /* 0x0009e8000800080c */
[----:B------:R4:W-:Y:S02]  /*0890*/  STS [UR12+0x20], R3 ;  /* 0x00002003ff007988 */ /* 0x0009e4000800080c */
.L_x_19:
[----:B------:R-:W-:Y:S05]  /*08a0*/  BSYNC B1 ;  /* 0x0000000000017941 */ /* 0x000fea0003800000 */
.L_x_18:
[----:B------:R-:W-:Y:S04]  /*08b0*/  BSSY B1, `(.L_x_20) ;  /* 0x000000e000017945 */ /* 0x000fe80003800000 */
[----:B------:R-:W-:Y:S05]  /*08c0*/  @P2 BRA `(.L_x_21) ;  /* 0x0000000000302947 */ /* 0x000fea0003800000 */
[----:B-1----:R-:W1:Y:S01]  /*08d0*/  LDS R5, [UR12+0x34] ;  /* 0x0000340cff057984 */ /* 0x002e620008000800 */
[----:B---3--:R-:W3:Y:S03]  /*08e0*/  LDC.64 R12, c[0x0][0x240] ;  /* 0x00009000ff0c7b82 */ /* 0x008ee60000000a00 */
[----:B------:R-:W5:Y:S01]  /*08f0*/  LDS R4, [UR12+0x1c] ;  /* 0x00001c0cff047984 */ /* 0x000f620008000800 */
[C---:B---3--:R-:W-:Y:S01]  /*0900*/  SHF.L.U64.HI R10, R12.reuse, 0x1, R13 ;  /* 0x000000010c0a7819 */ /* 0x048fe2000001020d */
[----:B------:R-:W-:-:S03]  /*0910*/  IMAD.SHL.U32 R7, R12, 0x2, RZ ;  /* 0x000000020c077824 */ /* 0x000fc600078e00ff */
[--C-:B------:R-:W-:Y:S02]  /*0920*/  SHF.R.U32.HI R9, RZ, 0x4, R10.reuse ;  /* 0x00000004ff097819 */ /* 0x100fe4000001160a */
[----:B------:R-:W-:-:S05]  /*0930*/  SHF.R.U64 R7, R7, 0x4, R10 ;  /* 0x0000000407077819 */ /* 0x000fca000000120a */
[----:B------:R3:W-:Y:S01]  /*0940*/  STS [UR12+0xc], R7 ;  /* 0x00000c07ff007988 */ /* 0x0007e2000800080c */
[----:B-1----:R-:W-:Y:S02]  /*0950*/  LOP3.LUT R5, R5, 0x7, RZ, 0xb8, !PT ;  /* 0x0000000705057812 */ /* 0x002fe400078eb8ff */
[----:B-----5:R-:W-:-:S03]  /*0960*/  LOP3.LUT R4, R4, 0xf, R9, 0xb8, !PT ;  /* 0x0000000f04047812 */ /* 0x020fc600078eb809 */
[----:B------:R3:W-:Y:S04]  /*0970*/  STS [UR12+0x34], R5 ;  /* 0x00003405ff007988 */ /* 0x0007e8000800080c */
[----:B------:R3:W-:Y:S02]  /*0980*/  STS [UR12+0x1c], R4 ;  /* 0x00001c04ff007988 */ /* 0x0007e4000800080c */
.L_x_21:
[----:B------:R-:W-:Y:S05]  /*0990*/  BSYNC B1 ;  /* 0x0000000000017941 */ /* 0x000fea0003800000 */
.L_x_20:
[----:B------:R-:W-:Y:S04]  /*09a0*/  BSSY B2, `(.L_x_22) ;  /* 0x000001a000027945 */ /* 0x000fe80003800000 */
[----:B------:R-:W-:Y:S04]  /*09b0*/  BSSY B1, `(.L_x_23) ;  /* 0x0000015000017945 */ /* 0x000fe80003800000 */
[----:B------:R-:W-:Y:S05]  /*09c0*/  @P2 BRA `(.L_x_24) ;  /* 0x0000000000202947 */ /* 0x000fea0003800000 */
[----:B-1-3--:R-:W1:Y:S02]  /*09d0*/  LDS R4, [UR12+0x34] ;  /* 0x0000340cff047984 */ /* 0x00ae640008000800 */
[----:B-1----:R-:W-:-:S05]  /*09e0*/  LOP3.LUT R4, R4, 0x38, RZ, 0xb8, !PT ;  /* 0x0000003804047812 */ /* 0x002fca00078eb8ff */
[----:B------:R1:W-:Y:S01]  /*09f0*/  STS [UR12+0x34], R4 ;  /* 0x00003404ff007988 */ /* 0x0003e2000800080c */
[----:B------:R-:W-:Y:S05]  /*0a00*/  @P2 BRA `(.L_x_25) ;  /* 0x0000000000202947 */ /* 0x000fea0003800000 */
[----:B-1----:R-:W1:Y:S01]  /*0a10*/  LDS R4, [UR12+0x8] ;  /* 0x0000080cff047984 */ /* 0x002e620008000800 */
[----:B------:R-:W-:-:S05]  /*0a20*/  IMAD.MOV.U32 R5, RZ, RZ, 0x780 ;  /* 0x00000780ff057424 */ /* 0x000fca00078e00ff */
[----:B-1----:R-:W-:-:S05]  /*0a30*/  LOP3.LUT R4, R4, 0x500, R5, 0xd8, !PT ;  /* 0x0000050004047812 */ /* 0x002fca00078ed805 */
[----:B------:R5:W-:Y:S02]  /*0a40*/  STS [UR12+0x8], R4 ;  /* 0x00000804ff007988 */ /* 0x000be4000800080c */
.L_x_24:
[----:B------:R-:W-:Y:S05]  /*0a50*/  @P2 BRA `(.L_x_26) ;  /* 0x0000000000282947 */ /* 0x000fea0003800000 */
[----:B-1-3-5:R-:W1:Y:S02]  /*0a60*/  LDS R4, [UR12+0x8] ;  /* 0x0000080cff047984 */ /* 0x02ae640008000800 */
[----:B-1----:R-:W-:-:S05]  /*0a70*/  LOP3.LUT R4, R4, 0x1800, RZ, 0xb8, !PT ;  /* 0x0000180004047812 */ /* 0x002fca00078eb8ff */
[----:B------:R3:W-:Y:S02]  /*0a80*/  STS [UR12+0x8], R4 ;  /* 0x00000804ff007988 */ /* 0x0007e4000800080c */
.L_x_25:
[----:B------:R-:W-:Y:S05]  /*0a90*/  @P2 BREAK B1 ;  /* 0x0000000000012942 */ /* 0x000fea0003800000 */
[----:B------:R-:W-:Y:S05]  /*0aa0*/  @P2 BRA `(.L_x_27) ;  /* 0x0000000000242947 */ /* 0x000fea0003800000 */
[----:B-1-3--:R-:W1:Y:S01]  /*0ab0*/  LDS R4, [UR12+0x8] ;  /* 0x0000080cff047984 */ /* 0x00ae620008000800 */
[----:B------:R-:W-:-:S05]  /*0ac0*/  IMAD.MOV.U32 R5, RZ, RZ, 0x6000 ;  /* 0x00006000ff057424 */ /* 0x000fca00078e00ff */
[----:B-1----:R-:W-:-:S04]  /*0ad0*/  LOP3.LUT R4, R4, 0x6000, R5, 0xd8, !PT ;  /* 0x0000600004047812 */ /* 0x002fc800078ed805 */
[----:B------:R-:W-:-:S05]  /*0ae0*/  LOP3.LUT R4, R4, 0x400000, RZ, 0xb8, !PT ;  /* 0x0040000004047812 */ /* 0x000fca00078eb8ff */
[----:B------:R1:W-:Y:S02]  /*0af0*/  STS [UR12+0x8], R4 ;  /* 0x00000804ff007988 */ /* 0x0003e4000800080c */
.L_x_26:
[----:B------:R-:W-:Y:S05]  /*0b00*/  BSYNC B1 ;  /* 0x0000000000017941 */ /* 0x000fea0003800000 */
.L_x_23:
[----:B-1-3-5:R-:W1:Y:S02]  /*0b10*/  @!P2 LDS R4, [UR12+0x8] ;  /* 0x0000080cff04a984 */ /* 0x02ae640008000800 */
[----:B-1----:R-:W-:-:S05]  /*0b20*/  @!P2 LOP3.LUT R4, R4, 0x8000, RZ, 0xb8, !PT ;  /* 0x000080000404a812 */ /* 0x002fca00078eb8ff */
[----:B------:R5:W-:Y:S02]  /*0b30*/  @!P2 STS [UR12+0x8], R4 ;  /* 0x00000804ff00a988 */ /* 0x000be4000800080c */
.L_x_27:
[----:B------:R-:W-:Y:S05]  /*0b40*/  BSYNC B2 ;  /* 0x0000000000027941 */ /* 0x000fea0003800000 */
.L_x_22:
[----:B------:R-:W-:Y:S05]  /*0b50*/  WARPSYNC.ALL ;  /* 0x0000000000007948 */ /* 0x000fea0003800000 */
[----:B------:R-:W-:-:S04]  /*0b60*/  UIADD3 UR23, UR5, 0x80, URZ ;  /* 0x0000008005177890 */ /* 0x000fc8000fffe03f */
[----:B------:R-:W-:-:S04]  /*0b70*/  UIADD3 UR22, UP0, UR23, UR24, URZ ;  /* 0x0000001817167290 */ /* 0x000fc8000ff1e03f */
[----:B------:R-:W-:Y:S01]  /*0b80*/  ULEA.HI.X.SX32 UR23, UR23, UR25, 0x1, UP0 ;  /* 0x0000001917177291 */ /* 0x000fe200080f0e3f */
[----:B------:R-:W-:Y:S11]  /*0b90*/  @P0 BRA `(.L_x_28) ;  /* 0x0000000000280947 */ /* 0x000ff60003800000 */
[----:B-1-3-5:R-:W1:Y:S01]  /*0ba0*/  S2R R4, SR_LANEID ;  /* 0x0000000000047919 */ /* 0x02ae620000000000 */
[----:B------:R-:W-:Y:S05]  /*0bb0*/  WARPSYNC.ALL ;  /* 0x0000000000007948 */ /* 0x000fea0003800000 */
[----:B-1----:R-:W-:-:S05]  /*0bc0*/  IMAD.SHL.U32 R9, R4, 0x4, RZ ;  /* 0x0000000404097824 */ /* 0x002fca00078e00ff */
[----:B------:R-:W1:Y:S01]  /*0bd0*/  LDS R7, [R9+UR12] ;  /* 0x0000000c09077984 */ /* 0x000e620008000800 */
[----:B------:R-:W-:-:S05]  /*0be0*/  IADD3 R4, P1, R9, UR22, RZ ;  /* 0x0000001609047c10 */ /* 0x000fca000ff3e0ff */
[----:B------:R-:W-:-:S05]  /*0bf0*/  IMAD.X R5, RZ, RZ, UR23, P1 ;  /* 0x00000017ff057e24 */ /* 0x000fca00088e06ff */
[----:B-1----:R1:W3:Y:S01]  /*0c00*/  ATOMG.E.EXCH.STRONG.GPU PT, RZ, [R4], R7 ;  /* 0x0000000704ff73a8 */ /* 0x0022e200041ee100 */
[----:B------:R-:W-:-:S04]  /*0c10*/  DEPBAR {5,4,3,2,1,0} ;  /* 0x0000003f0000791a */ /* 0x000fc80000000000 */
[----:B------:R1:W-:Y:S01]  /*0c20*/  UTMACCTL.IV [UR22] ;  /* 0x00000000160079b9 */ /* 0x0003e20008000000 */
[----:B------:R-:W-:Y:S01]  /*0c30*/  NOP ;  /* 0x0000000000007918 */ /* 0x000fe20000000000 */
.L_x_28:
[----:B------:R-:W-:Y:S05]  /*0c40*/  @P0 BRA `(.L_x_29) ;  /* 0x00000000000c0947 */ /* 0x000fea0003800000 */
[----:B------:R0:W-:Y:S01]  /*0c50*/  UTMACMDFLUSH ;  /* 0x00000000000079b7 */ /* 0x0001e20000000000 */
[----:B------:R-:W-:Y:S05]  /*0c60*/  @P0 BRA `(.L_x_29) ;  /* 0x0000000000040947 */ /* 0x000fea0003800000 */
[----:B------:R-:W-:-:S04]  /*0c70*/  DEPBAR.LE SB0, 0x0 ;  /* 0x000080000000791a */ /* 0x000fc80000000000 */
.L_x_29:
[----:B------:R-:W-:Y:S05]  /*0c80*/  WARPSYNC.ALL ;  /* 0x0000000000007948 */ /* 0x000fea0003800000 */
[----:B---3--:R-:W-:Y:S06]  /*0c90*/  BAR.SYNC.DEFER_BLOCKING 0x0 ;  /* 0x0000000000007b1d */ /* 0x008fec0000010000 */
[----:B------:R-:W-:Y:S02]  /*0ca0*/  BSSY B2, `(.L_x_30) ;  /* 0x000000b000027945 */ /* 0x000fe40003800000 */
[----:B------:R-:W-:Y:S06]  /*0cb0*/  BAR.SYNC.DEFER_BLOCKING 0x0 ;  /* 0x0000000000007b1d */ /* 0x000fec0000010000 */
[----:B------:R3:W-:Y:S01]  /*0cc0*/  @!P0 STS [R11], RZ ;  /* 0x000000ff0b008388 */ /* 0x0007e20000000800 */
[----:B------:R-:W-:Y:S01]  /*0cd0*/  NOP ;  /* 0x0000000000007918 */ /* 0x000fe20000000000 */
[----:B------:R-:W-:Y:S05]  /*0ce0*/  @P2 BRA `(.L_x_31) ;  /* 0x0000000000182947 */ /* 0x000fea0003800000 */
[----:B-1---5:R-:W1:Y:S01]  /*0cf0*/  LDS R4, [UR12+0x8] ;  /* 0x0000080cff047984 */ /* 0x022e620008000800 */
[----:B--23--:R-:W2:Y:S01]  /*0d00*/  LDC.64 R10, c[0x0][0x220] ;  /* 0x00008800ff0a7b82 */ /* 0x00cea20000000a00 */
[----:B------:R-:W-:Y:S02]  /*0d10*/  IMAD.MOV.U32 R5, RZ, RZ, 0x70 ;  /* 0x00000070ff057424 */ /* 0x000fe400078e00ff */
[----:B--2---:R2:W-:Y:S03]  /*0d20*/  STS.64 [UR12], R10 ;  /* 0x0000000aff007988 */ /* 0x0045e60008000a0c */
[----:B-1----:R-:W-:-:S05]  /*0d30*/  LOP3.LUT R4, R4, 0x10, R5, 0xd8, !PT ;  /* 0x0000001004047812 */ /* 0x002fca00078ed805 */
[----:B------:R2:W-:Y:S02]  /*0d40*/  STS [UR12+0x8], R4 ;  /* 0x00000804ff007988 */ /* 0x0005e4000800080c */
.L_x_31:
[----:B-1----:R-:W-:Y:S05]  /*0d50*/  BSYNC B2 ;  /* 0x0000000000027941 */ /* 0x002fea0003800000 */
.L_x_30:
[----:B------:R-:W-:Y:S04]  /*0d60*/  BSSY B3, `(.L_x_32) ;  /* 0x0000011000037945 */ /* 0x000fe80003800000 */
[----:B------:R-:W-:Y:S04]  /*0d70*/  BSSY B2, `(.L_x_33) ;  /* 0x000000e000027945 */ /* 0x000fe80003800000 */
[----:B------:R-:W-:Y:S05]  /*0d80*/  @P2 BRA `(.L_x_34) ;  /* 0x0000000000242947 */ /* 0x000fea0003800000 */
[----:B--2--5:R-:W1:Y:S01]  /*0d90*/  LDS R4, [UR12+0x34] ;  /* 0x0000340cff047984 */ /* 0x024e620008000800 */
[----:B------:R-:W-:-:S05]  /*0da0*/  IMAD.MOV.U32 R5, RZ, RZ, 0x3f000000 ;  /* 0x3f000000ff057424 */ /* 0x000fca00078e00ff */
[----:B-1----:R-:W-:-:S05]  /*0db0*/  LOP3.LUT R4, R4, 0xff000000, R5, 0xb8, !PT ;  /* 0xff00000004047812 */ /* 0x002fca00078eb805 */
[----:B------:R1:W-:Y:S01]  /*0dc0*/  STS [UR12+0x34], R4 ;  /* 0x00003404ff007988 */ /* 0x0003e2000800080c */
[----:B------:R-:W-:Y:S05]  /*0dd0*/  @P2 BRA `(.L_x_35) ;  /* 0x00000000001c2947 */ /* 0x000fea0003800000 */
[----:B-1----:R-:W1:Y:S01]  /*0de0*/  LDS R4, [UR12+0x38] ;  /* 0x0000380cff047984 */ /* 0x002e620008000800 */
[----:B------:R-:W-:-:S05]  /*0df0*/  IMAD.MOV.U32 R5, RZ, RZ, 0x3f ;  /* 0x0000003fff057424 */ /* 0x000fca00078e00ff */
[----:B-1----:R-:W-:-:S05]  /*0e00*/  LOP3.LUT R4, R4, 0xff, R5, 0xb8, !PT ;  /* 0x000000ff04047812 */ /* 0x002fca00078eb805 */
[----:B------:R1:W-:Y:S02]  /*0e10*/  STS [UR12+0x38], R4 ;  /* 0x00003804ff007988 */ /* 0x0003e4000800080c */
.L_x_34:
[----:B------:R-:W-:Y:S05]  /*0e20*/  @P2 BREAK B2 ;  /* 0x0000000000022942 */ /* 0x000fea0003800000 */
[----:B------:R-:W-:Y:S05]  /*0e30*/  @P2 BRA `(.L_x_36) ;  /* 0x00000000000c2947 */ /* 0x000fea0003800000 */
[----:B------:R1:W-:Y:S02]  /*0e40*/  STS [UR12+0x20], R3 ;  /* 0x00002003ff007988 */ /* 0x0003e4000800080c */
.L_x_35:
[----:B------:R-:W-:Y:S05]  /*0e50*/  BSYNC B2 ;  /* 0x0000000000027941 */ /* 0x000fea0003800000 */
.L_x_33:
[----:B------:R1:W-:Y:S02]  /*0e60*/  @!P2 STS [UR12+0x24], R2 ;  /* 0x00002402ff00a988 */ /* 0x0003e4000800080c */
.L_x_36:
[----:B------:R-:W-:Y:S05]  /*0e70*/  BSYNC B3 ;  /* 0x0000000000037941 */ /* 0x000fea0003800000 */
.L_x_32:
[----:B------:R-:W-:Y:S05]  /*0e80*/  WARPSYNC.ALL ;  /* 0x0000000000007948 */ /* 0x000fea0003800000 */
[----:B------:R-:W-:Y:S04]  /*0e90*/  BSSY B3, `(.L_x_37) ;  /* 0x000000e000037945 */ /* 0x000fe80003800000 */
[----:B------:R-:W-:Y:S05]  /*0ea0*/  @P2 BRA `(.L_x_38) ;  /* 0x0000000000302947 */ /* 0x000fea0003800000 */
[----:B-1--4-:R-:W1:Y:S01]  /*0eb0*/  LDS R3, [UR12+0x34] ;  /* 0x0000340cff037984 */ /* 0x012e620008000800 */
[----:B--2--5:R-:W2:Y:S03]  /*0ec0*/  LDC.64 R4, c[0x0][0x248] ;  /* 0x00009200ff047b82 */ /* 0x024ea60000000a00 */
[----:B------:R-:W4:Y:S01]  /*0ed0*/  LDS R2, [UR12+0x1c] ;  /* 0x00001c0cff027984 */ /* 0x000f220008000800 */
[C---:B--2---:R-:W-:Y:S01]  /*0ee0*/  SHF.L.U64.HI R5, R4.reuse, 0x1, R5 ;  /* 0x0000000104057819 */ /* 0x044fe20000010205 */
[----:B------:R-:W-:-:S03]  /*0ef0*/  IMAD.SHL.U32 R4, R4, 0x2, RZ ;  /* 0x0000000204047824 */ /* 0x000fc600078e00ff */
[--C-:B------:R-:W-:Y:S02]  /*0f00*/  SHF.R.U32.HI R7, RZ, 0x4, R5.reuse ;  /* 0x00000004ff077819 */ /* 0x100fe40000011605 */
[----:B------:R-:W-:-:S05]  /*0f10*/  SHF.R.U64 R4, R4, 0x4, R5 ;  /* 0x0000000404047819 */ /* 0x000fca0000001205 */
[----:B------:R2:W-:Y:S01]  /*0f20*/  STS [UR12+0xc], R4 ;  /* 0x00000c04ff007988 */ /* 0x0005e2000800080c */
[----:B-1----:R-:W-:Y:S02]  /*0f30*/  LOP3.LUT R3, R3, 0x7, RZ, 0xb8, !PT ;  /* 0x0000000703037812 */ /* 0x002fe400078eb8ff */
[----:B----4-:R-:W-:-:S03]  /*0f40*/  LOP3.LUT R2, R2, 0xf, R7, 0xb8, !PT ;  /* 0x0000000f02027812 */ /* 0x010fc600078eb807 */
[----:B------:R2:W-:Y:S04]  /*0f50*/  STS [UR12+0x34], R3 ;  /* 0x00003403ff007988 */ /* 0x0005e8000800080c */
[----:B------:R2:W-:Y:S02]  /*0f60*/  STS [UR12+0x1c], R2 ;  /* 0x00001c02ff007988 */ /* 0x0005e4000800080c */
.L_x_38:
[----:B------:R-:W-:Y:S05]  /*0f70*/  BSYNC B3 ;  /* 0x0000000000037941 */ /* 0x000fea0003800000 */
.L_x_37:
[----:B------:R-:W-:Y:S04]  /*0f80*/  BSSY B3, `(.L_x_39) ;  /* 0x000001a000037945 */ /* 0x000fe80003800000 */
[----:B------:R-:W-:Y:S04]  /*0f90*/  BSSY B4, `(.L_x_40) ;  /* 0x0000015000047945 */ /* 0x000fe80003800000 */
[----:B------:R-:W-:Y:S05]  /*0fa0*/  @P2 BRA `(.L_x_41) ;  /* 0x0000000000202947 */ /* 0x000fea0003800000 */
[----:B-12---:R-:W1:Y:S02]  /*0fb0*/  LDS R2, [UR12+0x34] ;  /* 0x0000340cff027984 */ /* 0x006e640008000800 */
[----:B-1----:R-:W-:-:S05]  /*0fc0*/  LOP3.LUT R2, R2, 0x38, RZ, 0xb8, !PT ;  /* 0x0000003802027812 */ /* 0x002fca00078eb8ff */
[----:B------:R1:W-:Y:S01]  /*0fd0*/  STS [UR12+0x34], R2 ;  /* 0x00003402ff007988 */ /* 0x0003e2000800080c */
[----:B------:R-:W-:Y:S05]  /*0fe0*/  @P2 BRA `(.L_x_42) ;  /* 0x0000000000202947 */ /* 0x000fea0003800000 */
[----:B-1----:R-:W1:Y:S01]  /*0ff0*/  LDS R2, [UR12+0x8] ;  /* 0x0000080cff027984 */ /* 0x002e620008000800 */
[----:B----4-:R-:W-:-:S05]  /*1000*/  IMAD.MOV.U32 R3, RZ, RZ, 0x780 ;  /* 0x00000780ff037424 */ /* 0x010fca00078e00ff */
[----:B-1----:R-:W-:-:S05]  /*1010*/  LOP3.LUT R2, R2, 0x500, R3, 0xd8, !PT ;  /* 0x0000050002027812 */ /* 0x002fca00078ed803 */
[----:B------:R1:W-:Y:S02]  /*1020*/  STS [UR12+0x8], R2 ;  /* 0x00000802ff007988 */ /* 0x0003e4000800080c */
.L_x_41:
[----:B------:R-:W-:Y:S05]  /*1030*/  @P2 BRA `(.L_x_43) ;  /* 0x0000000000282947 */ /* 0x000fea0003800000 */
[----:B-12---:R-:W1:Y:S02]  /*1040*/  LDS R2, [UR12+0x8] ;  /* 0x0000080cff027984 */ /* 0x006e640008000800 */
[----:B-1----:R-:W-:-:S05]  /*1050*/  LOP3.LUT R2, R2, 0x1800, RZ, 0xb8, !PT ;  /* 0x0000180002027812 */ /* 0x002fca00078eb8ff */
[----:B------:R2:W-:Y:S02]  /*1060*/  STS [UR12+0x8], R2 ;  /* 0x00000802ff007988 */ /* 0x0005e4000800080c */
.L_x_42:
[----:B------:R-:W-:Y:S05]  /*1070*/  @P2 BREAK B4 ;  /* 0x0000000000042942 */ /* 0x000fea0003800000 */
[----:B------:R-:W-:Y:S05]  /*1080*/  @P2 BRA `(.L_x_44) ;  /* 0x0000000000242947 */ /* 0x000fea0003800000 */
[----:B-12---:R-:W1:Y:S01]  /*1090*/  LDS R2, [UR12+0x8] ;  /* 0x0000080cff027984 */ /* 0x006e620008000800 */
[----:B----4-:R-:W-:-:S05]  /*10a0*/  IMAD.MOV.U32 R3, RZ, RZ, 0x6000 ;  /* 0x00006000ff037424 */ /* 0x010fca00078e00ff */
[----:B-1----:R-:W-:-:S04]  /*10b0*/  LOP3.LUT R2, R2, 0x6000, R3, 0xd8, !PT ;  /* 0x0000600002027812 */ /* 0x002fc800078ed803 */
[----:B------:R-:W-:-:S05]  /*10c0*/  LOP3.LUT R2, R2, 0x400000, RZ, 0xb8, !PT ;  /* 0x0040000002027812 */ /* 0x000fca00078eb8ff */
[----:B------:R1:W-:Y:S02]  /*10d0*/  STS [UR12+0x8], R2 ;  /* 0x00000802ff007988 */ /* 0x0003e4000800080c */
.L_x_43:
[----:B------:R-:W-:Y:S05]  /*10e0*/  BSYNC B4 ;  /* 0x0000000000047941 */ /* 0x000fea0003800000 */
.L_x_40:
[----:B-12---:R-:W1:Y:S02]  /*10f0*/  @!P2 LDS R2, [UR12+0x8] ;  /* 0x0000080cff02a984 */ /* 0x006e640008000800 */
[----:B-1----:R-:W-:-:S05]  /*1100*/  @!P2 LOP3.LUT R2, R2, 0x8000, RZ, 0xb8, !PT ;  /* 0x000080000202a812 */ /* 0x002fca00078eb8ff */
[----:B------:R1:W-:Y:S02]  /*1110*/  @!P2 STS [UR12+0x8], R2 ;  /* 0x00000802ff00a988 */ /* 0x0003e4000800080c */
.L_x_44:
[----:B------:R-:W-:Y:S05]  /*1120*/  BSYNC B3 ;  /* 0x0000000000037941 */ /* 0x000fea0003800000 */
.L_x_39:
[----:B------:R-:W-:Y:S05]  /*1130*/  WARPSYNC.ALL ;  /* 0x0000000000007948 */ /* 0x000fea0003800000 */
[----:B------:R-:W-:Y:S01]  /*1140*/  UIADD3 UR5, UR5, 0x100, URZ ;  /* 0x0000010005057890 */ /* 0x000fe2000fffe03f */
[----:B------:R-:W-:Y:S02]  /*1150*/  ISETP.GE.AND P1, PT, R8, 0x1, PT ;  /* 0x000000010800780c */ /* 0x000fe40003f26270 */
[----:B------:R-:W-:Y:S02]  /*1160*/  CS2R R24, SRZ ;  /* 0x0000000000187805 */ /* 0x000fe4000001ff00 */
[----:B------:R-:W-:Y:S01]  /*1170*/  CS2R R26, SRZ ;  /* 0x00000000001a7805 */ /* 0x000fe2000001ff00 */
[----:B------:R-:W-:Y:S01]  /*1180*/  UIADD3 UR24, UP0, UR5, UR24, URZ ;  /* 0x0000001805187290 */ /* 0x000fe2000ff1e03f */
[----:B------:R-:W-:-:S02]  /*1190*/  CS2R R28, SRZ ;  /* 0x00000000001c7805 */ /* 0x000fc4000001ff00 */
[----:B------:R-:W-:Y:S01]  /*11a0*/  CS2R R30, SRZ ;  /* 0x00000000001e7805 */ /* 0x000fe2000001ff00 */
[----:B------:R-:W-:Y:S01]  /*11b0*/  IMAD.MOV.U32 R32, RZ, RZ, RZ ;  /* 0x000000ffff207224 */ /* 0x000fe200078e00ff */
[----:B------:R-:W-:Y:S01]  /*11c0*/  ULEA.HI.X.SX32 UR25, UR5, UR25, 0x1, UP0 ;  /* 0x0000001905197291 */ /* 0x000fe200080f0e3f */
[----:B------:R-:W-:Y:S11]  /*11d0*/  @P0 BRA `(.L_x_45) ;  /* 0x0000000000280947 */ /* 0x000ff60003800000 */
[----:B-12---:R-:W5:Y:S01]  /*11e0*/  S2R R2, SR_LANEID ;  /* 0x0000000000027919 */ /* 0x006f620000000000 */
[----:B------:R-:W-:Y:S05]  /*11f0*/  WARPSYNC.ALL ;  /* 0x0000000000007948 */ /* 0x000fea0003800000 */
[----:B-----5:R-:W-:-:S05]  /*1200*/  IMAD.SHL.U32 R4, R2, 0x4, RZ ;  /* 0x0000000402047824 */ /* 0x020fca00078e00ff */
[----:B------:R-:W1:Y:S01]  /*1210*/  LDS R5, [R4+UR12] ;  /* 0x0000000c04057984 */ /* 0x000e620008000800 */
[----:B------:R-:W-:-:S05]  /*1220*/  IADD3 R2, P3, R4, UR24, RZ ;  /* 0x0000001804027c10 */ /* 0x000fca000ff7e0ff */
[----:B----4-:R-:W-:-:S05]  /*1230*/  IMAD.X R3, RZ, RZ, UR25, P3 ;  /* 0x00000019ff037e24 */ /* 0x010fca00098e06ff */
[----:B-1----:R1:W2:Y:S01]  /*1240*/  ATOMG.E.EXCH.STRONG.GPU PT, RZ, [R2], R5 ;  /* 0x0000000502ff73a8 */ /* 0x0022a200041ee100 */
[----:B------:R-:W-:-:S04]  /*1250*/  DEPBAR {5,4,3,2,1,0} ;  /* 0x0000003f0000791a */ /* 0x000fc80000000000 */
[----:B------:R1:W-:Y:S01]  /*1260*/  UTMACCTL.IV [UR24] ;  /* 0x00000000180079b9 */ /* 0x0003e20008000000 */
[----:B------:R-:W-:Y:S01]  /*1270*/  NOP ;  /* 0x0000000000007918 */ /* 0x000fe20000000000 */
.L_x_45:
[----:B------:R-:W-:Y:S05]  /*1280*/  @P0 BRA `(.L_x_46) ;  /* 0x00000000000c0947 */ /* 0x000fea0003800000 */
[----:B------:R0:W-:Y:S01]  /*1290*/  UTMACMDFLUSH ;  /* 0x00000000000079b7 */ /* 0x0001e20000000000 */
[----:B------:R-:W-:Y:S05]  /*12a0*/  @P0 BRA `(.L_x_46) ;  /* 0x0000000000040947 */ /* 0x000fea0003800000 */
[----:B------:R-:W-:-:S04]  /*12b0*/  DEPBAR.LE SB0, 0x0 ;  /* 0x000080000000791a */ /* 0x000fc80000000000 */
.L_x_46:
[----:B------:R-:W-:Y:S05]  /*12c0*/  WARPSYNC.ALL ;  /* 0x0000000000007948 */ /* 0x000fea0003800000 */
[----:B--2---:R-:W-:Y:S01]  /*12d0*/  BAR.SYNC.DEFER_BLOCKING 0x0 ;  /* 0x0000000000007b1d */ /* 0x004fe20000010000 */
[----:B------:R-:W-:Y:S01]  /*12e0*/  USHF.L.U32 UR31, UR26, 0x6, URZ ;  /* 0x000000061a1f7899 */ /* 0x000fe2000800063f */
[----:B------:R-:W-:Y:S01]  /*12f0*/  IMAD.MOV.U32 R33, RZ, RZ, RZ ;  /* 0x000000ffff217224 */ /* 0x000fe200078e00ff */
[----:B------:R-:W-:Y:S02]  /*1300*/  CS2R R34, SRZ ;  /* 0x0000000000227805 */ /* 0x000fe4000001ff00 */
[----:B------:R-:W-:-:S02]  /*1310*/  CS2R R36, SRZ ;  /* 0x0000000000247805 */ /* 0x000fc4000001ff00 */
[----:B------:R-:W-:Y:S01]  /*1320*/  CS2R R38, SRZ ;  /* 0x0000000000267805 */ /* 0x000fe2000001ff00 */
[----:B------:R-:W-:Y:S01]  /*1330*/  VOTEU.ALL UP0, P2 ;  /* 0x00000000003f7886 */ /* 0x000fe20001000000 */
[----:B------:R-:W-:Y:S01]  /*1340*/  UMOV UR6, 0x1 ;  /* 0x0000000100067882 */ /* 0x000fe20000000000 */
[----:B------:R-:W-:Y:S01]  /*1350*/  VOTEU.ALL UP1, P2 ;  /* 0x00000000003f7886 */ /* 0x000fe20001020000 */
[----:B------:R-:W-:Y:S01]  /*1360*/  VOTEU.ALL UP2, P2 ;  /* 0x00000000003f7886 */ /* 0x000fe20001040000 */
[----:B------:R-:W-:Y:S01]  /*1370*/  CS2R R40, SRZ ;  /* 0x0000000000287805 */ /* 0x000fe2000001ff00 */
[----:B------:R-:W-:-:S04]  /*1380*/  @!UP0 UIADD3 UR8, -UR6, 0x100000, URZ ;  /* 0x0010000006088890 */ /* 0x000fc8000fffe13f */
[----:B------:R-:W-:Y:S02]  /*1390*/  @!UP0 USHF.L.U32 UR9, UR8, 0xb, URZ ;  /* 0x0000000b08098899 */ /* 0x000fe4000800063f */
[----:B------:R-:W-:Y:S01]  /*13a0*/  @!UP0 USHF.L.U32 UR8, UR8, 0x1, URZ ;  /* 0x0000000108088899 */ /* 0x000fe2000800063f */
        /* <DEDUP_REMOVED lines=9> */
[----:B------:R-:W-:Y:S01]  /*1440*/  VOTEU.ALL UP0, P2 ;  /* 0x00000000003f7886 */ /* 0x000fe20001000000 */
[----:B------:R-:W-:Y:S02]  /*1450*/  CS2R R48, SRZ ;  /* 0x0000000000307805 */ /* 0x000fe4000001ff00 */
[----:B------:R-:W-:Y:S02]  /*1460*/  CS2R R50, SRZ ;  /* 0x0000000000327805 */ /* 0x000fe4000001ff00 */
[----:B------:R-:W-:Y:S02]  /*1470*/  CS2R R52, SRZ ;  /* 0x0000000000347805 */ /* 0x000fe4000001ff00 */
[----:B------:R-:W-:Y:S01]  /*1480*/  CS2R R54, SRZ ;  /* 0x0000000000367805 */ /* 0x000fe2000001ff00 */
[----:B------:R-:W2:Y:S02]  /*1490*/  FENCE.VIEW.ASYNC.S ;  /* 0x00000000000073c6 */ /* 0x000ea40000000000 */
[----:B--2---:R-:W2:Y:S02]  /*14a0*/  @!UP0 SYNCS.EXCH.64 URZ, [UR12+0x18000], UR8 ;  /* 0x018000080c3f85b2 */ /* 0x004ea40008000100 */
[----:B--2---:R-:W-:Y:S06]  /*14b0*/  BAR.SYNC.DEFER_BLOCKING 0x0 ;  /* 0x0000000000007b1d */ /* 0x004fec0000010000 */
[----:B------:R2:W4:Y:S02]  /*14c0*/  @!UP1 SYNCS.EXCH.64 URZ, [UR12+0x18008], UR10 ;  /* 0x0180080a0c3f95b2 */ /* 0x0005240008000100 */
[----:B----4-:R-:W-:Y:S01]  /*14d0*/  BAR.SYNC.DEFER_BLOCKING 0x0 ;  /* 0x0000000000007b1d */ /* 0x010fe20000010000 */
[----:B--2---:R-:W-:-:S05]  /*14e0*/  USHF.L.U32 UR10, UR15, 0x6, URZ ;  /* 0x000000060f0a7899 */ /* 0x004fca000800063f */
[----:B------:R2:W4:Y:S01]  /*14f0*/  @!UP2 SYNCS.EXCH.64 URZ, [UR12+0x18010], UR6 ;  /* 0x018010060c3fa5b2 */ /* 0x0005220008000100 */
[----:B------:R-:W-:Y:S06]  /*1500*/  @!P1 BRA `(.L_x_47) ;  /* 0x0000000400849947 */ /* 0x000fec0003800000 */
[----:B-1----:R-:W-:Y:S02]  /*1510*/  SHF.R.U32.HI R2, RZ, 0x5, R0 ;  /* 0x00000005ff027819 */ /* 0x002fe40000011600 */
[----:B------:R-:W-:Y:S02]  /*1520*/  CS2R R24, SRZ ;  /* 0x0000000000187805 */ /* 0x000fe4000001ff00 */
[----:B------:R-:W-:Y:S02]  /*1530*/  CS2R R26, SRZ ;  /* 0x00000000001a7805 */ /* 0x000fe4000001ff00 */
[----:B------:R-:W-:Y:S02]  /*1540*/  CS2R R28, SRZ ;  /* 0x00000000001c7805 */ /* 0x000fe4000001ff00 */
[----:B------:R-:W-:Y:S02]  /*1550*/  R2UR UR13, R2 ;  /* 0x00000000020d72ca */ /* 0x000fe400000e0000 */
[----:B------:R-:W-:-:S02]  /*1560*/  CS2R R30, SRZ ;  /* 0x00000000001e7805 */ /* 0x000fc4000001ff00 */
[----:B------:R-:W-:Y:S02]  /*1570*/  CS2R R32, SRZ ;  /* 0x0000000000207805 */ /* 0x000fe4000001ff00 */
[----:B------:R-:W-:Y:S02]  /*1580*/  CS2R R34, SRZ ;  /* 0x0000000000227805 */ /* 0x000fe4000001ff00 */
[----:B------:R-:W-:Y:S02]  /*1590*/  CS2R R36, SRZ ;  /* 0x0000000000247805 */ /* 0x000fe4000001ff00 */
[----:B------:R-:W-:Y:S02]  /*15a0*/  CS2R R38, SRZ ;  /* 0x0000000000267805 */ /* 0x000fe4000001ff00 */
[----:B------:R-:W-:Y:S02]  /*15b0*/  CS2R R40, SRZ ;  /* 0x0000000000287805 */ /* 0x000fe4000001ff00 */
[----:B------:R-:W-:-:S02]  /*15c0*/  CS2R R42, SRZ ;  /* 0x00000000002a7805 */ /* 0x000fc4000001ff00 */
[----:B------:R-:W-:Y:S02]  /*15d0*/  CS2R R44, SRZ ;  /* 0x00000000002c7805 */ /* 0x000fe4000001ff00 */
[----:B------:R-:W-:Y:S02]  /*15e0*/  CS2R R46, SRZ ;  /* 0x00000000002e7805 */ /* 0x000fe4000001ff00 */
[----:B------:R-:W-:Y:S02]  /*15f0*/  CS2R R48, SRZ ;  /* 0x0000000000307805 */ /* 0x000fe4000001ff00 */
[----:B------:R-:W-:Y:S02]  /*1600*/  CS2R R50, SRZ ;  /* 0x0000000000327805 */ /* 0x000fe4000001ff00 */
[----:B------:R-:W-:Y:S02]  /*1610*/  CS2R R52, SRZ ;  /* 0x0000000000347805 */ /* 0x000fe4000001ff00 */
[----:B------:R-:W-:Y:S01]  /*1620*/  CS2R R54, SRZ ;  /* 0x0000000000367805 */ /* 0x000fe2000001ff00 */
[----:B------:R-:W-:Y:S01]  /*1630*/  UMOV UR5, URZ ;  /* 0x0000003f00057c82 */ /* 0x000fe20008000000 */
[----:B------:R-:W-:-:S05]  /*1640*/  UMOV UR11, URZ ;  /* 0x0000003f000b7c82 */ /* 0x000fca0008000000 */
.L_x_49:
[----:B----4-:R-:W-:Y:S01]  /*1650*/  BAR.SYNC.DEFER_BLOCKING 0x0 ;  /* 0x0000000000007b1d */ /* 0x010fe20000010000 */
[----:B------:R-:W-:Y:S01]  /*1660*/  ULEA UR18, UR5, UR12, 0x3 ;  /* 0x0000000c05127291 */ /* 0x000fe2000f8e183f */
[----:B------:R-:W-:Y:S01]  /*1670*/  @!P2 IMAD.MOV.U32 R2, RZ, RZ, 0x8000 ;  /* 0x00008000ff02a424 */ /* 0x000fe200078e00ff */
[----:B------:R-:W-:Y:S01]  /*1680*/  ELECT P0, URZ, PT ;  /* 0x00000000003f782f */ /* 0x000fe20003800000 */
[----:B------:R-:W-:-:S03]  /*1690*/  ULEA UR14, UR5, UR12, 0xe ;  /* 0x0000000c050e7291 */ /* 0x000fc6000f8e703f */
[----:B------:R-:W-:Y:S01]  /*16a0*/  ISETP.LT.U32.AND P0, PT, R6, 0x40, P0 ;  /* 0x000000400600780c */ /* 0x000fe20000701070 */
[----:B------:R-:W-:Y:S01]  /*16b0*/  ULOP3.LUT UR30, UR13, 0x1, URZ, 0xc0, !UPT ;  /* 0x000000010d1e7892 */ /* 0x000fe2000f8ec03f */
[----:B------:R-:W-:-:S03]  /*16c0*/  ELECT P1, URZ, PT ;  /* 0x00000000003f782f */ /* 0x000fc60003820000 */
[----:B------:R-:W-:Y:S02]  /*16d0*/  ULEA UR28, UR30, UR14, 0xd ;  /* 0x0000000e1e1c7291 */ /* 0x000fe4000f8e683f */
[----:B------:R-:W-:Y:S01]  /*16e0*/  ULEA UR30, UR30, UR11, 0x6 ;  /* 0x0000000b1e1e7291 */ /* 0x000fe2000f8e303f */
[----:B------:R-:W-:Y:S01]  /*16f0*/  ISETP.LT.U32.AND P1, PT, R6, 0x20, P1 ;  /* 0x000000200600780c */ /* 0x000fe20000f21070 */
[----:B------:R-:W-:-:S04]  /*1700*/  UIADD3 UR8, UR14, 0xc000, URZ ;  /* 0x0000c0000e087890 */ /* 0x000fc8000fffe03f */
[----:B------:R-:W-:Y:S01]  /*1710*/  VOTEU.ANY UP0, P0 ;  /* 0x00000000003f7886 */ /* 0x000fe20000000100 */
[----:B------:R-:W-:Y:S01]  /*1720*/  VOTEU.ANY UP2, P0 ;  /* 0x00000000003f7886 */ /* 0x000fe20000040100 */
[----:B------:R1:W-:Y:S01]  /*1730*/  @!P2 SYNCS.ARRIVE.TRANS64 RZ, [UR18+0x18000], R2 ;  /* 0x01800002ffffa9a7 */ /* 0x0003e20008000012 */
[----:B------:R4:W-:Y:S06]  /*1740*/  MEMBAR.ALL.CTA ;  /* 0x0000000000007992 */ /* 0x0009ec0000008000 */
[----:B----4-:R-:W4:Y:S01]  /*1750*/  FENCE.VIEW.ASYNC.S ;  /* 0x00000000000073c6 */ /* 0x010f220000000000 */
[----:B------:R-:W-:Y:S01]  /*1760*/  @UP0 UIADD3 UR29, UR18, 0x18000, URZ ;  /* 0x00018000121d0890 */ /* 0x000fe2000fffe03f */
[----:B--2---:R-:W-:Y:S01]  /*1770*/  @UP0 UMOV UR6, UR20 ;  /* 0x0000001400060c82 */ /* 0x004fe20008000000 */
[----:B------:R-:W-:Y:S01]  /*1780*/  @UP0 UMOV UR7, UR21 ;  /* 0x0000001500070c82 */ /* 0x000fe20008000000 */
[----:B----4-:R-:W-:Y:S01]  /*1790*/  VOTEU.ANY UP1, P1 ;  /* 0x00000000003f7886 */ /* 0x010fe20000820100 */
[----:B------:R-:W-:Y:S01]  /*17a0*/  VOTEU.ANY UP3, P1 ;  /* 0x00000000003f7886 */ /* 0x000fe20000860100 */
[----:B-1----:R-:W-:-:S03]  /*17b0*/  IMAD.U32 R2, RZ, RZ, UR4 ;  /* 0x00000004ff027e24 */ /* 0x002fc6000f8e00ff */
[----:B------:R-:W-:Y:S01]  /*17c0*/  @UP1 UIADD3 UR9, UR18, 0x18000, URZ ;  /* 0x0001800012091890 */ /* 0x000fe2000fffe03f */
[----:B------:R-:W-:Y:S01]  /*17d0*/  @UP1 UMOV UR16, UR22 ;  /* 0x0000001600101c82 */ /* 0x000fe20008000000 */
[----:B------:R-:W-:Y:S01]  /*17e0*/  @UP1 UMOV UR17, UR23 ;  /* 0x0000001700111c82 */ /* 0x000fe20008000000 */
[----:B------:R-:W-:Y:S01]  /*17f0*/  SHF.L.U32 R2, R2, 0x1f, RZ ;  /* 0x0000001f02027819 */ /* 0x000fe200000006ff */
[----:B------:R-:W-:Y:S06]  /*1800*/  BAR.SYNC.DEFER_BLOCKING 0x0 ;  /* 0x0000000000007b1d */ /* 0x000fec0000010000 */
[----:B------:R1:W-:Y:S02]  /*1810*/  @UP2 UTMALDG.2D [UR28], [UR6] ;  /* 0x0000001c060025b4 */ /* 0x0003e40008008000 */
[----:B------:R-:W-:Y:S06]  /*1820*/  BAR.SYNC.DEFER_BLOCKING 0x0 ;  /* 0x0000000000007b1d */ /* 0x000fec0000010000 */
[----:B------:R1:W-:Y:S02]  /*1830*/  @UP3 UTMALDG.2D [UR8], [UR16] ;  /* 0x00000008100035b4 */ /* 0x0003e40008008000 */
[----:B------:R-:W-:Y:S06]  /*1840*/  BAR.SYNC.DEFER_BLOCKING 0x0 ;  /* 0x0000000000007b1d */ /* 0x000fec0000010000 */
[----:B------:R-:W2:Y:S02]  /*1850*/  SYNCS.PHASECHK.TRANS64.TRYWAIT P0, [UR18+0x18000], R2 ;  /* 0x01800002ff0075a7 */ /* 0x000ea40008000152 */
[----:B-12---:R-:W-:Y:S05]  /*1860*/  @!P0 BRA `(.L_x_48) ;  /* 0x0000000400948947 */ /* 0x006fea0003800000 */
.L_x_50:
[----:B------:R-:W-:Y:S01]  /*1870*/  USHF.R.U32.HI UR16, URZ, 0x4, UR14 ;  /* 0x000000043f107899 */ /* 0x000fe2000801160e */
[----:B------:R-:W-:Y:S02]  /*1880*/  WARPGROUP.DEPBAR.LE gsb0, 0x0 ;  /* 0x00008000000079c5 */ /* 0x000fe40000010000 */
[----:B------:R-:W-:Y:S01]  /*1890*/  USHF.R.U32.HI UR18, URZ, 0x4, UR8 ;  /* 0x000000043f127899 */ /* 0x000fe20008011608 */
[----:B------:R-:W-:Y:S01]  /*18a0*/  WARPGROUP.ARRIVE ;  /* 0x00000000000079c5 */ /* 0x000fe20000000000 */
[----:B------:R-:W-:Y:S01]  /*18b0*/  USGXT.U32 UR16, UR16, 0xe ;  /* 0x0000000e1010789a */ /* 0x000fe20008000000 */
[----:B------:R-:W1:Y:S01]  /*18c0*/  LDC R2, c[0x0][0x230] ;  /* 0x00008c00ff027b82 */ /* 0x000e620000000800 */
[----:B------:R-:W-:Y:S01]  /*18d0*/  USGXT.U32 UR18, UR18, 0xe ;  /* 0x0000000e1212789a */ /* 0x000fe20008000000 */
[----:B------:R-:W-:Y:S01]  /*18e0*/  UMOV UR17, 0x40000040 ;  /* 0x4000004000117882 */ /* 0x000fe20000000000 */
[----:B------:R-:W-:Y:S01]  /*18f0*/  UMOV UR19, 0x40000040 ;  /* 0x4000004000137882 */ /* 0x000fe20000000000 */
[----:B------:R-:W-:Y:S01]  /*1900*/  UMOV UR6, URZ ;  /* 0x0000003f00067c82 */ /* 0x000fe20008000000 */
[----:B------:R-:W-:Y:S01]  /*1910*/  UMOV UR7, URZ ;  /* 0x0000003f00077c82 */ /* 0x000fe20008000000 */
[----:B------:R-:W-:-:S02]  /*1920*/  UIADD3 UR11, UR11, 0x80, URZ ;  /* 0x000000800b0b7890 */ /* 0x000fc4000fffe03f */
[----:B------:R-:W-:Y:S02]  /*1930*/  UIADD3 UR5, UR5, 0x1, URZ ;  /* 0x0000000105057890 */ /* 0x000fe4000fffe03f */
[----:B------:R-:W-:Y:S01]  /*1940*/  HGMMA.64x64x16.F32.BF16 R24, gdesc[UR16].tnspB, R24 ;  /* 0x40e00000101879f0 */ /* 0x000fe20008701818 */
[----:B------:R-:W-:Y:S02]  /*1950*/  UIADD3 UR16, UP0, UR16, 0x2, URZ ;  /* 0x0000000210107890 */ /* 0x000fe4000ff1e03f */
[----:B------:R-:W-:Y:S02]  /*1960*/  UIADD3 UR18, UP1, UR18, 0x80, URZ ;  /* 0x0000008012127890 */ /* 0x000fe4000ff3e03f */
[----:B------:R-:W-:Y:S02]  /*1970*/  UIADD3.X UR17, UR6, 0x40000040, URZ, UP0, !UPT ;  /* 0x4000004006117890 */ /* 0x000fe400087fe43f */
[----:B------:R-:W-:Y:S02]  /*1980*/  UIADD3.X UR19, UR7, 0x40000040, URZ, UP1, !UPT ;  /* 0x4000004007137890 */ /* 0x000fe40008ffe43f */
[----:B------:R-:W-:-:S02]  /*1990*/  UIADD3.64 UR32, UR16, 0x2, URZ ;  /* 0x0000000210207897 */ /* 0x000fc4000fffe03f */
[----:B------:R-:W-:Y:S02]  /*19a0*/  UIADD3.64 UR34, UR18, 0x80, URZ ;  /* 0x0000008012227897 */ /* 0x000fe4000fffe03f */
[----:B------:R-:W-:Y:S01]  /*19b0*/  UISETP.NE.U32.AND UP0, UPT, UR5, 0x3, UPT ;  /* 0x000000030500788c */ /* 0x000fe2000bf05070 */
[----:B-1----:R-:W-:-:S03]  /*19c0*/  ISETP.LE.AND P0, PT, R2, UR11, PT ;  /* 0x0000000b02007c0c */ /* 0x002fc6000bf03270 */
[----:B------:R-:W-:Y:S02]  /*19d0*/  USEL UR6, URZ, 0x1, UP0 ;  /* 0x000000013f067887 */ /* 0x000fe40008000000 */
[----:B------:R-:W-:Y:S02]  /*19e0*/  USEL UR5, UR5, URZ, UP0 ;  /* 0x0000003f05057287 */ /* 0x000fe40008000000 */
[----:B------:R-:W-:Y:S01]  /*19f0*/  ULOP3.LUT UR4, UR4, UR6, URZ, 0x3c, !UPT ;  /* 0x0000000604047292 */ /* 0x000fe2000f8e3c3f */
[----:B------:R-:W-:Y:S04]  /*1a00*/  HGMMA.64x64x16.F32.BF16 R24, gdesc[UR16].tnspB, R24 ;  /* 0x40e00000101879f0 */ /* 0x000fe80008701818 */
[----:B------:R-:W-:Y:S01]  /*1a10*/  HGMMA.64x64x16.F32.BF16 R24, gdesc[UR32].tnspB, R24 ;  /* 0x40e00000201879f0 */ /* 0x000fe20008701818 */
[----:B------:R-:W-:-:S02]  /*1a20*/  UIADD3.64 UR32, UR16, 0x4, URZ ;  /* 0x0000000410207897 */ /* 0x000fc4000fffe03f */
[----:B------:R-:W-:-:S09]  /*1a30*/  UIADD3.64 UR34, UR18, 0x100, URZ ;  /* 0x0000010012227897 */ /* 0x000fd2000fffe03f */
[----:B------:R-:W-:Y:S01]  /*1a40*/  HGMMA.64x64x16.F32.BF16 R24, gdesc[UR32].tnspB, R24 ;  /* 0x40e00000201879f0 */ /* 0x000fe20008701818 */
[----:B------:R-:W-:Y:S02]  /*1a50*/  UIADD3.64 UR32, UR16, 0x1fe, URZ ;  /* 0x000001fe10207897 */ /* 0x000fe4000fffe03f */
[----:B------:R-:W-:-:S09]  /*1a60*/  UIADD3.64 UR34, UR18, 0x180, URZ ;  /* 0x0000018012227897 */ /* 0x000fd2000fffe03f */
[----:B------:R-:W-:Y:S01]  /*1a70*/  HGMMA.64x64x16.F32.BF16 R24, gdesc[UR32].tnspB, R24 ;  /* 0x40e00000201879f0 */ /* 0x000fe20008701818 */
[----:B------:R-:W-:Y:S02]  /*1a80*/  UIADD3.64 UR32, UR16, 0x200, URZ ;  /* 0x0000020010207897 */ /* 0x000fe4000fffe03f */
[----:B------:R-:W-:-:S09]  /*1a90*/  UIADD3.64 UR34, UR18, 0x200, URZ ;  /* 0x0000020012227897 */ /* 0x000fd2000fffe03f */
[----:B------:R-:W-:Y:S01]  /*1aa0*/  HGMMA.64x64x16.F32.BF16 R24, gdesc[UR32].tnspB, R24 ;  /* 0x40e00000201879f0 */ /* 0x000fe20008701818 */
[----:B------:R-:W-:Y:S02]  /*1ab0*/  UIADD3.64 UR32, UR16, 0x202, URZ ;  /* 0x0000020210207897 */ /* 0x000fe4000fffe03f */
[----:B------:R-:W-:Y:S02]  /*1ac0*/  UIADD3.64 UR34, UR18, 0x280, URZ ;  /* 0x0000028012227897 */ /* 0x000fe4000fffe03f */
[----:B------:R-:W-:Y:S02]  /*1ad0*/  UIADD3.64 UR16, UR16, 0x204, URZ ;  /* 0x0000020410107897 */ /* 0x000fe4000fffe03f */
[----:B------:R-:W-:-:S05]  /*1ae0*/  UIADD3.64 UR18, UR18, 0x300, URZ ;  /* 0x0000030012127897 */ /* 0x000fca000fffe03f */
[----:B------:R-:W-:Y:S04]  /*1af0*/  HGMMA.64x64x16.F32.BF16 R24, gdesc[UR32].tnspB, R24 ;  /* 0x40e00000201879f0 */ /* 0x000fe80008701818 */
[----:B------:R-:W-:Y:S01]  /*1b00*/  HGMMA.64x64x16.F32.BF16 R24, gdesc[UR16].tnspB, R24, gsb0 ;  /* 0x40e00000101879f0 */ /* 0x000fe20008001818 */
[----:B------:R-:W-:Y:S05]  /*1b10*/  @!P0 BRA `(.L_x_49) ;  /* 0xfffffff800cc8947 */ /* 0x000fea000383ffff */
.L_x_47:
[----:B------:R-:W-:Y:S02]  /*1b20*/  WARPGROUP.DEPBAR.LE gsb0, 0x0 ;  /* 0x00008000000079c5 */ /* 0x000fe40000010000 */
[----:B----4-:R-:W-:Y:S01]  /*1b30*/  BAR.SYNC.DEFER_BLOCKING 0x0 ;  /* 0x0000000000007b1d */ /* 0x010fe20000010000 */
[C---:B-1----:R-:W-:Y:S01]  /*1b40*/  IMAD.SHL.U32 R2, R0.reuse, 0x80, RZ ;  /* 0x0000008000027824 */ /* 0x042fe200078e00ff */
[----:B------:R-:W-:Y:S01]  /*1b50*/  F2FP.BF16.F32.PACK_AB R24, R25, R24 ;  /* 0x000000181918723e */ /* 0x000fe200000010ff */
[----:B------:R-:W-:Y:S01]  /*1b60*/  IMAD.SHL.U32 R3, R0, 0x40, RZ ;  /* 0x0000004000037824 */ /* 0x000fe200078e00ff */
[----:B------:R-:W-:Y:S02]  /*1b70*/  F2FP.BF16.F32.PACK_AB R25, R27, R26 ;  /* 0x0000001a1b19723e */ /* 0x000fe400000010ff */
[----:B------:R-:W-:Y:S02]  /*1b80*/  ELECT P0, URZ, PT ;  /* 0x00000000003f782f */ /* 0x000fe40003800000 */
[----:B------:R-:W-:Y:S01]  /*1b90*/  LOP3.LUT R2, R2, 0x780, RZ, 0xc0, !PT ;  /* 0x0000078002027812 */ /* 0x000fe200078ec0ff */
[----:B------:R-:W-:Y:S01]  /*1ba0*/  UMOV UR13, UR10 ;  /* 0x0000000a000d7c82 */ /* 0x000fe20008000000 */
[----:B------:R-:W-:Y:S01]  /*1bb0*/  F2FP.BF16.F32.PACK_AB R32, R33, R32 ;  /* 0x000000202120723e */ /* 0x000fe200000010ff */
[----:B------:R-:W-:Y:S01]  /*1bc0*/  UMOV UR14, UR31 ;  /* 0x0000001f000e7c82 */ /* 0x000fe20008000000 */
[----:B-----5:R-:W-:Y:S01]  /*1bd0*/  LOP3.LUT R4, R2, 0x1800, R3, 0xf8, !PT ;  /* 0x0000180002047812 */ /* 0x020fe200078ef803 */
[----:B------:R-:W-:Y:S01]  /*1be0*/  IMAD.SHL.U32 R2, R0, 0x10, RZ ;  /* 0x0000001000027824 */ /* 0x000fe200078e00ff */
[----:B------:R-:W-:-:S02]  /*1bf0*/  F2FP.BF16.F32.PACK_AB R26, R29, R28 ;  /* 0x0000001c1d1a723e */ /* 0x000fc400000010ff */
[----:B------:R-:W-:Y:S02]  /*1c00*/  F2FP.BF16.F32.PACK_AB R27, R31, R30 ;  /* 0x0000001e1f1b723e */ /* 0x000fe400000010ff */
[----:B------:R-:W-:Y:S02]  /*1c10*/  LOP3.LUT R3, R2, 0x70, RZ, 0xc0, !PT ;  /* 0x0000007002037812 */ /* 0x000fe400078ec0ff */
[----:B------:R-:W-:Y:S02]  /*1c20*/  F2FP.BF16.F32.PACK_AB R33, R35, R34 ;  /* 0x000000222321723e */ /* 0x000fe400000010ff */
[----:B------:R-:W-:Y:S02]  /*1c30*/  LOP3.LUT R3, R3, 0x10, R0, 0x78, !PT ;  /* 0x0000001003037812 */ /* 0x000fe400078e7800 */
[----:B------:R-:W-:Y:S01]  /*1c40*/  F2FP.BF16.F32.PACK_AB R40, R41, R40 ;  /* 0x000000282928723e */ /* 0x000fe200000010ff */
[----:B------:R-:W1:Y:S02]  /*1c50*/  @!P2 SYNCS.CCTL.IV [UR12+0x18000] ;  /* 0x01800000ff00a9b1 */ /* 0x000e64000800000c */
[----:B-1----:R-:W-:Y:S01]  /*1c60*/  BAR.SYNC.DEFER_BLOCKING 0x0 ;  /* 0x0000000000007b1d */ /* 0x002fe20000010000 */
[----:B------:R-:W-:-:S02]  /*1c70*/  LOP3.LUT R3, R4, R3, RZ, 0xfc, !PT ;  /* 0x0000000304037212 */ /* 0x000fc400078efcff */
[----:B------:R-:W-:Y:S02]  /*1c80*/  F2FP.BF16.F32.PACK_AB R34, R37, R36 ;  /* 0x000000242522723e */ /* 0x000fe400000010ff */
[C---:B------:R-:W-:Y:S01]  /*1c90*/  LOP3.LUT R2, R3.reuse, 0x20, RZ, 0x3c, !PT ;  /* 0x0000002003027812 */ /* 0x040fe200078e3cff */
[C---:B------:R-:W-:Y:S01]  /*1ca0*/  VIADD R0, R3.reuse, UR12 ;  /* 0x0000000c03007c36 */ /* 0x040fe20008000000 */
[C---:B------:R-:W-:Y:S02]  /*1cb0*/  LOP3.LUT R4, R3.reuse, 0x40, RZ, 0x3c, !PT ;  /* 0x0000004003047812 */ /* 0x040fe400078e3cff */
[----:B------:R-:W-:Y:S01]  /*1cc0*/  LOP3.LUT R3, R3, 0x60, RZ, 0x3c, !PT ;  /* 0x0000006003037812 */ /* 0x000fe200078e3cff */
[----:B------:R-:W-:Y:S01]  /*1cd0*/  VIADD R2, R2, UR12 ;  /* 0x0000000c02027c36 */ /* 0x000fe20008000000 */
[----:B------:R-:W-:Y:S01]  /*1ce0*/  F2FP.BF16.F32.PACK_AB R35, R39, R38 ;  /* 0x000000262723723e */ /* 0x000fe200000010ff */
[----:B------:R-:W-:Y:S01]  /*1cf0*/  VIADD R4, R4, UR12 ;  /* 0x0000000c04047c36 */ /* 0x000fe20008000000 */
[----:B------:R-:W-:Y:S01]  /*1d00*/  F2FP.BF16.F32.PACK_AB R41, R43, R42 ;  /* 0x0000002a2b29723e */ /* 0x000fe200000010ff */
[----:B------:R-:W-:Y:S01]  /*1d10*/  VIADD R3, R3, UR12 ;  /* 0x0000000c03037c36 */ /* 0x000fe20008000000 */
[----:B------:R-:W-:-:S02]  /*1d20*/  F2FP.BF16.F32.PACK_AB R48, R49, R48 ;  /* 0x000000303130723e */ /* 0x000fc400000010ff */
[----:B------:R-:W-:Y:S02]  /*1d30*/  F2FP.BF16.F32.PACK_AB R42, R45, R44 ;  /* 0x0000002c2d2a723e */ /* 0x000fe400000010ff */
[----:B------:R-:W-:Y:S02]  /*1d40*/  F2FP.BF16.F32.PACK_AB R43, R47, R46 ;  /* 0x0000002e2f2b723e */ /* 0x000fe400000010ff */
[----:B------:R-:W-:Y:S02]  /*1d50*/  F2FP.BF16.F32.PACK_AB R49, R51, R50 ;  /* 0x000000323331723e */ /* 0x000fe400000010ff */
[----:B------:R-:W-:Y:S01]  /*1d60*/  F2FP.BF16.F32.PACK_AB R50, R53, R52 ;  /* 0x000000343532723e */ /* 0x000fe200000010ff */
[----:B------:R-:W1:Y:S02]  /*1d70*/  @!P2 SYNCS.CCTL.IV [UR12+0x18008] ;  /* 0x01800800ff00a9b1 */ /* 0x000e64000800000c */
[----:B-1----:R-:W-:Y:S01]  /*1d80*/  BAR.SYNC.DEFER_BLOCKING 0x0 ;  /* 0x0000000000007b1d */ /* 0x002fe20000010000 */
[----:B------:R-:W-:-:S02]  /*1d90*/  F2FP.BF16.F32.PACK_AB R51, R55, R54 ;  /* 0x000000363733723e */ /* 0x000fc400000010ff */
[----:B------:R-:W-:-:S13]  /*1da0*/  ISETP.LT.U32.AND P0, PT, R6, 0x20, P0 ;  /* 0x000000200600780c */ /* 0x000fda0000701070 */
[----:B------:R-:W-:Y:S01]  /*1db0*/  VOTEU.ANY UP0, P0 ;  /* 0x00000000003f7886 */ /* 0x000fe20000000100 */
[----:B------:R-:W-:-:S04]  /*1dc0*/  VOTEU.ANY UP1, P0 ;  /* 0x00000000003f7886 */ /* 0x000fc80000020100 */
[----:B--2---:R-:W-:Y:S01]  /*1dd0*/  @UP0 UMOV UR6, UR24 ;  /* 0x0000001800060c82 */ /* 0x004fe20008000000 */
[----:B------:R-:W-:Y:S01]  /*1de0*/  @UP0 UMOV UR7, UR25 ;  /* 0x0000001900070c82 */ /* 0x000fe20008000000 */
[----:B------:R-:W1:Y:S02]  /*1df0*/  @!P2 SYNCS.CCTL.IV [UR12+0x18010] ;  /* 0x01801000ff00a9b1 */ /* 0x000e64000800000c */
[----:B-1----:R-:W-:Y:S04]  /*1e00*/  STSM.16.M88.4 [R0], R24 ;  /* 0x0000001800007844 */ /* 0x002fe80000000200 */
[----:B------:R-:W-:Y:S04]  /*1e10*/  STSM.16.M88.4 [R2], R32 ;  /* 0x0000002002007844 */ /* 0x000fe80000000200 */
[----:B------:R-:W-:Y:S04]  /*1e20*/  STSM.16.M88.4 [R4], R40 ;  /* 0x0000002804007844 */ /* 0x000fe80000000200 */
[----:B------:R-:W-:Y:S01]  /*1e30*/  STSM.16.M88.4 [R3], R48 ;  /* 0x0000003003007844 */ /* 0x000fe20000000200 */
[----:B------:R1:W-:Y:S06]  /*1e40*/  MEMBAR.ALL.CTA ;  /* 0x0000000000007992 */ /* 0x0003ec0000008000 */
[----:B-1----:R-:W1:Y:S02]  /*1e50*/  FENCE.VIEW.ASYNC.S ;  /* 0x00000000000073c6 */ /* 0x002e640000000000 */
[----:B-1----:R-:W-:Y:S06]  /*1e60*/  BAR.SYNC.DEFER_BLOCKING 0x0 ;  /* 0x0000000000007b1d */ /* 0x002fec0000010000 */
[----:B------:R1:W-:Y:S01]  /*1e70*/  @UP1 UTMASTG.2D [UR12], [UR6] ;  /* 0x0000000c060013b5 */ /* 0x0003e20008008000 */
[----:B------:R0:W-:Y:S01]  /*1e80*/  UTMACMDFLUSH ;  /* 0x00000000000079b7 */ /* 0x0001e20000000000 */
[----:B------:R-:W-:-:S04]  /*1e90*/  DEPBAR.LE SB0, 0x0 ;  /* 0x000080000000791a */ /* 0x000fc80000000000 */
[----:B------:R-:W-:Y:S06]  /*1ea0*/  BAR.SYNC.DEFER_BLOCKING 0x0 ;  /* 0x0000000000007b1d */ /* 0x000fec0000010000 */
[----:B-1----:R-:W-:Y:S05]  /*1eb0*/  EXIT ;  /* 0x000000000000794d */ /* 0x002fea0003800000 */
.L_x_48:
[----:B------:R-:W1:Y:S02]  /*1ec0*/  SYNCS.PHASECHK.TRANS64.TRYWAIT P0, [UR18+0x18000], R2 ;  /* 0x01800002ff0075a7 */ /* 0x000e640008000152 */
[----:B-1----:R-:W-:Y:S05]  /*1ed0*/  @!P0 BRA `(.L_x_48) ;  /* 0xfffffffc00f88947 */ /* 0x002fea000383ffff */
[----:B------:R-:W-:Y:S05]  /*1ee0*/  BRA `(.L_x_50) ;  /* 0xfffffff800607947 */ /* 0x000fea000383ffff */
.L_x_51:
[----:B------:R-:W-:-:S00]  /*1ef0*/  BRA `(.L_x_51) ;  /* 0xfffffffc00fc7947 */ /* 0x000fc0000383ffff */
[----:B------:R-:W-:-:S00]  /*1f00*/  NOP ;  /* 0x0000000000007918 */ /* 0x000fc00000000000 */
[----:B------:R-:W-:-:S00]  /*1f10*/  NOP ;  /* 0x0000000000007918 */ /* 0x000fc00000000000 */
[----:B------:R-:W-:-:S00]  /*1f20*/  NOP ;  /* 0x0000000000007918 */ /* 0x000fc00000000000 */
[----:B------:R-:W-:-:S00]  /*1f30*/  NOP ;  /* 0x0000000000007918 */ /* 0x000fc00000000000 */
[----:B------:R-:W-:-:S00]  /*1f40*/  NOP ;  /* 0x0000000000007918 */ /* 0x000fc00000000000 */
[----:B------:R-:W-:-:S00]  /*1f50*/  NOP ;  /* 0x0000000000007918 */ /* 0x000fc00000000000 */
[----:B------:R-:W-:-:S00]  /*1f60*/  NOP ;  /* 0x0000000000007918 */ /* 0x000fc00000000000 */
[----:B------:R-:W-:-:S00]  /*1f70*/  NOP ;  /* 0x0000000000007918 */ /* 0x000fc00000000000 */
.L_x_52:


//--------------------- .nv.shared.gluon_wgmma    --------------------------
	.section	.nv.shared.gluon_wgmma,"aw",@nobits
	.sectionflags	@""
	.align	16
	.zero		1024


//--------------------- .nv.shared.reserved.0     --------------------------
	.section	.nv.shared.reserved.0,"aw",@nobits
	.weak		__nv_reservedSMEM_offset_0_alias
	.size		__nv_reservedSMEM_offset_0_alias, 0, 0
	.other		__nv_reservedSMEM_offset_0_alias,@"STO_CUDA_RESERVED_SHARED STV_DEFAULT"
__nv_reservedSMEM_offset_0_alias:
	.zero		0


//--------------------- .nv.constant0.gluon_wgmma --------------------------
	.section	.nv.constant0.gluon_wgmma,"a",@progbits
	.sectionflags	@""
	.align	4
.nv.constant0.gluon_wgmma:
	.zero		608


//--------------------- SYMBOLS --------------------------

	.type		.nv.reservedSmem.offset0,@object
	.size		.nv.reservedSmem.offset0,0x4
